def matmul_kernel(
    a_ptr,
    b_ptr,
    c_ptr,
    M,
    N,
    K,
    stride_am,
    stride_ak,
    stride_bk,
    stride_bn,
    stride_cm,
    stride_cn,
    BLOCK_M: tl.constexpr,
    BLOCK_N: tl.constexpr,
    BLOCK_K: tl.constexpr,
    GROUP_M: tl.constexpr,
):
    pid = tl.program_id(axis=0)
    num_pid_m = tl.cdiv(M, BLOCK_M)
    num_pid_n = tl.cdiv(N, BLOCK_N)
    num_pid_in_group = GROUP_M * num_pid_n
    group_id = pid // num_pid_in_group
    first_pid_m = group_id * GROUP_M
    group_size_m = min(num_pid_m - first_pid_m, GROUP_M)
    pid_m = first_pid_m + ((pid % num_pid_in_group) % group_size_m)
    pid_n = (pid % num_pid_in_group) // group_size_m

    offs_am = (pid_m * BLOCK_M + tl.arange(0, BLOCK_M)) % M
    offs_bn = (pid_n * BLOCK_N + tl.arange(0, BLOCK_N)) % N
    offs_k = tl.arange(0, BLOCK_K)
    a_ptrs = a_ptr + offs_am[:, None] * stride_am + offs_k[None, :] * stride_ak
    b_ptrs = b_ptr + offs_k[:, None] * stride_bk + offs_bn[None, :] * stride_bn

    acc = tl.zeros((BLOCK_M, BLOCK_N), dtype=tl.float32)
    for kk in range(0, tl.cdiv(K, BLOCK_K)):
        a = tl.load(a_ptrs, mask=offs_k[None, :] < K - kk * BLOCK_K, other=0.0)
        b = tl.load(b_ptrs, mask=offs_k[:, None] < K - kk * BLOCK_K, other=0.0)
        acc = tl.dot(a, b, acc)
        a_ptrs += BLOCK_K * stride_ak
        b_ptrs += BLOCK_K * stride_bk

    c = acc.to(c_ptr.dtype.element_ty)
    offs_cm = pid_m * BLOCK_M + tl.arange(0, BLOCK_M)
    offs_cn = pid_n * BLOCK_N + tl.arange(0, BLOCK_N)
    c_ptrs = c_ptr + offs_cm[:, None] * stride_cm + offs_cn[None, :] * stride_cn
    mask = (offs_cm[:, None] < M) & (offs_cn[None, :] < N)
    tl.store(c_ptrs, c, mask=mask)

# config = {"BLOCK_K": 64, "BLOCK_M": 32, "BLOCK_N": 32, "GROUP_M": 8, "arch": "sm_100", "dtype": "bf16", "num_ctas": 1, "num_stages": 2, "num_warps": 8}
# arch = sm_100


// ===== COMPILED SASS (sm_100a) =====

	.target	sm_100a

	.elftype	@"ET_EXEC"


//--------------------- .note.nv.tkinfo           --------------------------
	.section	.note.nv.tkinfo,"",@"SHT_NOTE"
	.sectionflags	@"SHF_NOTE_NV_TKINFO"
	.tkinfo
        /*0018*/ 	.word	0x00000081
        /*0030*/ 	.string	""
        /*0030*/ 	.string	"ptxas-blackwell"
        /*0030*/ 	.string	"Cuda compilation tools, release 12.9, V12.9.86"
        /*0030*/ 	.string	"Build cuda_12.9.r12.9/compiler.36037853_0"
        /*0030*/ 	.string	"-v  -suppress-debug-info  -lineinfo  -arch sm_100a "



//--------------------- .note.nv.cuver            --------------------------
	.section	.note.nv.cuver,"",@"SHT_NOTE"
	.sectionflags	@"SHF_NOTE_NV_CUVER"
        /*0018*/ 	.short	0x0001
        /*001a*/ 	.short	0x0064
        /*001c*/ 	.short	0x0001
        /*001e*/ 	.short	0x0000
        /*0020*/ 	.short	0x0001
        /*0022*/ 	.short	0x0000


//--------------------- .nv.info                  --------------------------
	.section	.nv.info,"",@"SHT_CUDA_INFO"
	.align	4


	//----- nvinfo : EIATTR_REGCOUNT
	.align		4
        /*0000*/ 	.byte	0x04, 0x2f
        /*0002*/ 	.short	(.L_1 - .L_0)
	.align		4
.L_0:
        /*0004*/ 	.word	index@(matmul_kernel)
        /*0008*/ 	.word	0x00000040


	//----- nvinfo : EIATTR_FRAME_SIZE
	.align		4
.L_1:
        /*000c*/ 	.byte	0x04, 0x11
        /*000e*/ 	.short	(.L_3 - .L_2)
	.align		4
.L_2:
        /*0010*/ 	.word	index@(matmul_kernel)
        /*0014*/ 	.word	0x00000000


	//----- nvinfo : EIATTR_MIN_STACK_SIZE
	.align		4
.L_3:
        /*0018*/ 	.byte	0x04, 0x12
        /*001a*/ 	.short	(.L_5 - .L_4)
	.align		4
.L_4:
        /*001c*/ 	.word	index@(matmul_kernel)
        /*0020*/ 	.word	0x00000000
.L_5:


//--------------------- .nv.info.matmul_kernel    --------------------------
	.section	.nv.info.matmul_kernel,"",@"SHT_CUDA_INFO"
	.sectionflags	@""
	.align	4


	//----- nvinfo : EIATTR_CUDA_API_VERSION
	.align		4
        /*0000*/ 	.byte	0x04, 0x37
        /*0002*/ 	.short	(.L_7 - .L_6)
.L_6:
        /*0004*/ 	.word	0x00000081


	//----- nvinfo : EIATTR_KPARAM_INFO
	.align		4
.L_7:
        /*0008*/ 	.byte	0x04, 0x17
        /*000a*/ 	.short	(.L_9 - .L_8)
.L_8:
        /*000c*/ 	.word	0x00000000
        /*0010*/ 	.short	0x000d
        /*0012*/ 	.short	0x0048
        /*0014*/ 	.byte	0x00, 0xf4, 0x21, 0x00


	//----- nvinfo : EIATTR_KPARAM_INFO
	.align		4
.L_9:
        /*0018*/ 	.byte	0x04, 0x17
        /*001a*/ 	.short	(.L_11 - .L_10)
.L_10:
        /*001c*/ 	.word	0x00000000
        /*0020*/ 	.short	0x000c
        /*0022*/ 	.short	0x0040
        /*0024*/ 	.byte	0x00, 0xf4, 0x21, 0x00


	//----- nvinfo : EIATTR_KPARAM_INFO
	.align		4
.L_11:
        /*0028*/ 	.byte	0x04, 0x17
        /*002a*/ 	.short	(.L_13 - .L_12)
.L_12:
        /*002c*/ 	.word	0x00000000
        /*0030*/ 	.short	0x000b
        /*0032*/ 	.short	0x0038
        /*0034*/ 	.byte	0x00, 0xf0, 0x11, 0x00


	//----- nvinfo : EIATTR_KPARAM_INFO
	.align		4
.L_13:
        /*0038*/ 	.byte	0x04, 0x17
        /*003a*/ 	.short	(.L_15 - .L_14)
.L_14:
        /*003c*/ 	.word	0x00000000
        /*0040*/ 	.short	0x000a
        /*0042*/ 	.short	0x0034
        /*0044*/ 	.byte	0x00, 0xf0, 0x11, 0x00


	//----- nvinfo : EIATTR_KPARAM_INFO
	.align		4
.L_15:
        /*0048*/ 	.byte	0x04, 0x17
        /*004a*/ 	.short	(.L_17 - .L_16)
.L_16:
        /*004c*/ 	.word	0x00000000
        /*0050*/ 	.short	0x0009
        /*0052*/ 	.short	0x0030
        /*0054*/ 	.byte	0x00, 0xf0, 0x11, 0x00


	//----- nvinfo : EIATTR_KPARAM_INFO
	.align		4
.L_17:
        /*0058*/ 	.byte	0x04, 0x17
        /*005a*/ 	.short	(.L_19 - .L_18)
.L_18:
        /*005c*/ 	.word	0x00000000
        /*0060*/ 	.short	0x0008
        /*0062*/ 	.short	0x002c
        /*0064*/ 	.byte	0x00, 0xf0, 0x11, 0x00


	//----- nvinfo : EIATTR_KPARAM_INFO
	.align		4
.L_19:
        /*0068*/ 	.byte	0x04, 0x17
        /*006a*/ 	.short	(.L_21 - .L_20)
.L_20:
        /*006c*/ 	.word	0x00000000
        /*0070*/ 	.short	0x0007
        /*0072*/ 	.short	0x0028
        /*0074*/ 	.byte	0x00, 0xf0, 0x11, 0x00


	//----- nvinfo : EIATTR_KPARAM_INFO
	.align		4
.L_21:
        /*0078*/ 	.byte	0x04, 0x17
        /*007a*/ 	.short	(.L_23 - .L_22)
.L_22:
        /*007c*/ 	.word	0x00000000
        /*0080*/ 	.short	0x0006
        /*0082*/ 	.short	0x0024
        /*0084*/ 	.byte	0x00, 0xf0, 0x11, 0x00


	//----- nvinfo : EIATTR_KPARAM_INFO
	.align		4
.L_23:
        /*0088*/ 	.byte	0x04, 0x17
        /*008a*/ 	.short	(.L_25 - .L_24)
.L_24:
        /*008c*/ 	.word	0x00000000
        /*0090*/ 	.short	0x0005
        /*0092*/ 	.short	0x0020
        /*0094*/ 	.byte	0x00, 0xf0, 0x11, 0x00


	//----- nvinfo : EIATTR_KPARAM_INFO
	.align		4
.L_25:
        /*0098*/ 	.byte	0x04, 0x17
        /*009a*/ 	.short	(.L_27 - .L_26)
.L_26:
        /*009c*/ 	.word	0x00000000
        /*00a0*/ 	.short	0x0004
        /*00a2*/ 	.short	0x001c
        /*00a4*/ 	.byte	0x00, 0xf0, 0x11, 0x00


	//----- nvinfo : EIATTR_KPARAM_INFO
	.align		4
.L_27:
        /*00a8*/ 	.byte	0x04, 0x17
        /*00aa*/ 	.short	(.L_29 - .L_28)
.L_28:
        /*00ac*/ 	.word	0x00000000
        /*00b0*/ 	.short	0x0003
        /*00b2*/ 	.short	0x0018
        /*00b4*/ 	.byte	0x00, 0xf0, 0x11, 0x00


	//----- nvinfo : EIATTR_KPARAM_INFO
	.align		4
.L_29:
        /*00b8*/ 	.byte	0x04, 0x17
        /*00ba*/ 	.short	(.L_31 - .L_30)
.L_30:
        /*00bc*/ 	.word	0x00000000
        /*00c0*/ 	.short	0x0002
        /*00c2*/ 	.short	0x0010
        /*00c4*/ 	.byte	0x00, 0xf4, 0x21, 0x00


	//----- nvinfo : EIATTR_KPARAM_INFO
	.align		4
.L_31:
        /*00c8*/ 	.byte	0x04, 0x17
        /*00ca*/ 	.short	(.L_33 - .L_32)
.L_32:
        /*00cc*/ 	.word	0x00000000
        /*00d0*/ 	.short	0x0001
        /*00d2*/ 	.short	0x0008
        /*00d4*/ 	.byte	0x00, 0xf4, 0x21, 0x00


	//----- nvinfo : EIATTR_KPARAM_INFO
	.align		4
.L_33:
        /*00d8*/ 	.byte	0x04, 0x17
        /*00da*/ 	.short	(.L_35 - .L_34)
.L_34:
        /*00dc*/ 	.word	0x00000000
        /*00e0*/ 	.short	0x0000
        /*00e2*/ 	.short	0x0000
        /*00e4*/ 	.byte	0x00, 0xf4, 0x21, 0x00


	//----- nvinfo : EIATTR_SPARSE_MMA_MASK
	.align		4
.L_35:
        /*00e8*/ 	.byte	0x03, 0x50
        /*00ea*/ 	.short	0x0000


	//----- nvinfo : EIATTR_MAXREG_COUNT
	.align		4
        /*00ec*/ 	.byte	0x03, 0x1b
        /*00ee*/ 	.short	0x00ff


	//----- nvinfo : EIATTR_NUM_BARRIERS
	.align		4
        /*00f0*/ 	.byte	0x02, 0x4c
        /*00f2*/ 	.byte	0x01
	.zero		1


	//----- nvinfo : EIATTR_VRC_CTA_INIT_COUNT
	.align		4
        /*00f4*/ 	.byte	0x02, 0x4a
	.zero		1
	.zero		1


	//----- nvinfo : EIATTR_EXIT_INSTR_OFFSETS
	.align		4
        /*00f8*/ 	.byte	0x04, 0x1c
        /*00fa*/ 	.short	(.L_37 - .L_36)


	//   ....[0]....
.L_36:
        /*00fc*/ 	.word	0x00001f90


	//   ....[1]....
        /*0100*/ 	.word	0x00001fc0


	//----- nvinfo : EIATTR_REQNTID
	.align		4
.L_37:
        /*0104*/ 	.byte	0x04, 0x10
        /*0106*/ 	.short	(.L_39 - .L_38)
.L_38:
        /*0108*/ 	.word	0x00000100
        /*010c*/ 	.word	0x00000001
        /*0110*/ 	.word	0x00000001


	//----- nvinfo : EIATTR_CBANK_PARAM_SIZE
	.align		4
.L_39:
        /*0114*/ 	.byte	0x03, 0x19
        /*0116*/ 	.short	0x0050


	//----- nvinfo : EIATTR_PARAM_CBANK
	.align		4
        /*0118*/ 	.byte	0x04, 0x0a
        /*011a*/ 	.short	(.L_41 - .L_40)
	.align		4
.L_40:
        /*011c*/ 	.word	index@(.nv.constant0.matmul_kernel)
        /*0120*/ 	.short	0x0380
        /*0122*/ 	.short	0x0050


	//----- nvinfo : EIATTR_SW_WAR
	.align		4
.L_41:
        /*0124*/ 	.byte	0x04, 0x36
        /*0126*/ 	.short	(.L_43 - .L_42)
.L_42:
        /*0128*/ 	.word	0x00000008
.L_43:


//--------------------- .nv.compat                --------------------------
	.section	.nv.compat,"",@"SHT_CUDA_COMPAT_INFO"
	.align	4
        /*0000*/ 	.byte	0x02, 0x02, 0x01, 0x00, 0x02, 0x05, 0x05, 0x00, 0x02, 0x03, 0x00, 0x00, 0x02, 0x06, 0x01, 0x00


//--------------------- .nv.callgraph             --------------------------
	.section	.nv.callgraph,"",@"SHT_CUDA_CALLGRAPH"
	.align	4
	.sectionentsize	8
	.align		4
        /*0000*/ 	.word	0x00000000
	.align		4
        /*0004*/ 	.word	0xffffffff
	.align		4
        /*0008*/ 	.word	0x00000000
	.align		4
        /*000c*/ 	.word	0xfffffffe
	.align		4
        /*0010*/ 	.word	0x00000000
	.align		4
        /*0014*/ 	.word	0xfffffffd
	.align		4
        /*0018*/ 	.word	0x00000000
	.align		4
        /*001c*/ 	.word	0xfffffffc


//--------------------- .text.matmul_kernel       --------------------------
	.section	.text.matmul_kernel,"ax",@progbits
	.align	128
        .global         matmul_kernel
        .type           matmul_kernel,@function
        .size           matmul_kernel,(.L_x_3 - matmul_kernel)
        .other          matmul_kernel,@"STO_CUDA_ENTRY STV_DEFAULT"
matmul_kernel:
.text.matmul_kernel:
[----:B------:R-:W0:Y:S08]  /*0000*/  LDC R1, c[0x0][0x37c] ;  /* 0x0000df00ff017b82 */ /* 0x000e300000000800 */
[----:B------:R-:W1:Y:S01]  /*0010*/  LDC.64 R18, c[0x0][0x398] ;  /* 0x0000e600ff127b82 */ /* 0x000e620000000a00 */
[----:B------:R-:W2:Y:S01]  /*0020*/  S2R R5, SR_CTAID.X ;  /* 0x0000000000057919 */ /* 0x000ea20000002500 */
[----:B------:R-:W-:Y:S01]  /*0030*/  UMOV UR4, 0x400 ;  /* 0x0000040000047882 */ /* 0x000fe20000000000 */
[----:B------:R-:W3:Y:S05]  /*0040*/  LDCU.64 UR6, c[0x0][0x358] ;  /* 0x00006b00ff0677ac */ /* 0x000eea0008000a00 */
[----:B------:R-:W4:Y:S08]  /*0050*/  LDC R35, c[0x0][0x3a0] ;  /* 0x0000e800ff237b82 */ /* 0x000f300000000800 */
[----:B------:R-:W5:Y:S01]  /*0060*/  S2UR UR5, SR_CgaCtaId ;  /* 0x00000000000579c3 */ /* 0x000f620000008800 */
[----:B-1----:R-:W-:-:S05]  /*0070*/  VIADD R0, R19, 0x1f ;  /* 0x0000001f13007836 */ /* 0x002fca0000000000 */
[----:B------:R-:W-:Y:S01]  /*0080*/  SHF.R.S32.HI R3, RZ, 0x1f, R0 ;  /* 0x0000001fff037819 */ /* 0x000fe20000011400 */
[----:B----4-:R-:W-:-:S03]  /*0090*/  VIADD R35, R35, 0x3f ;  /* 0x0000003f23237836 */ /* 0x010fc60000000000 */
[----:B------:R-:W-:Y:S02]  /*00a0*/  LEA.HI R3, R3, R0, RZ, 0x5 ;  /* 0x0000000003037211 */ /* 0x000fe400078f28ff */
[----:B--2---:R-:W-:Y:S02]  /*00b0*/  IABS R8, R5 ;  /* 0x0000000500087213 */ /* 0x004fe40000000000 */
[----:B------:R-:W-:Y:S01]  /*00c0*/  SHF.R.S32.HI R3, RZ, 0x5, R3 ;  /* 0x00000005ff037819 */ /* 0x000fe20000011403 */
[----:B-----5:R-:W-:-:S04]  /*00d0*/  ULEA UR4, UR5, UR4, 0x18 ;  /* 0x0000000405047291 */ /* 0x020fc8000f8ec0ff */
[----:B------:R-:W-:-:S05]  /*00e0*/  IMAD.SHL.U32 R4, R3, 0x8, RZ ;  /* 0x0000000803047824 */ /* 0x000fca00078e00ff */
[-C--:B------:R-:W-:Y:S02]  /*00f0*/  IABS R7, R4.reuse ;  /* 0x0000000400077213 */ /* 0x080fe40000000000 */
[----:B------:R-:W-:Y:S02]  /*0100*/  IABS R10, R4 ;  /* 0x00000004000a7213 */ /* 0x000fe40000000000 */
[----:B------:R-:W1:Y:S08]  /*0110*/  I2F.RP R0, R7 ;  /* 0x0000000700007306 */ /* 0x000e700000209400 */
[----:B-1----:R-:W1:Y:S02]  /*0120*/  MUFU.RCP R0, R0 ;  /* 0x0000000000007308 */ /* 0x002e640000001000 */
[----:B-1----:R-:W-:-:S02]  /*0130*/  VIADD R2, R0, 0xffffffe ;  /* 0x0ffffffe00027836 */ /* 0x002fc40000000000 */
[----:B------:R-:W-:-:S04]  /*0140*/  IMAD.MOV R0, RZ, RZ, -R10 ;  /* 0x000000ffff007224 */ /* 0x000fc800078e0a0a */
[----:B------:R1:W2:Y:S02]  /*0150*/  F2I.FTZ.U32.TRUNC.NTZ R3, R2 ;  /* 0x0000000200037305 */ /* 0x0002a4000021f000 */
[----:B-1----:R-:W-:Y:S02]  /*0160*/  IMAD.MOV.U32 R2, RZ, RZ, RZ ;  /* 0x000000ffff027224 */ /* 0x002fe400078e00ff */
[----:B--2---:R-:W-:-:S04]  /*0170*/  IMAD.MOV R6, RZ, RZ, -R3 ;  /* 0x000000ffff067224 */ /* 0x004fc800078e0a03 */
[----:B------:R-:W-:Y:S02]  /*0180*/  IMAD R9, R6, R7, RZ ;  /* 0x0000000706097224 */ /* 0x000fe400078e02ff */
[----:B------:R-:W-:Y:S02]  /*0190*/  IMAD.MOV.U32 R6, RZ, RZ, R8 ;  /* 0x000000ffff067224 */ /* 0x000fe400078e0008 */
[----:B------:R-:W-:-:S06]  /*01a0*/  IMAD.HI.U32 R3, R3, R9, R2 ;  /* 0x0000000903037227 */ /* 0x000fcc00078e0002 */
[----:B------:R-:W-:-:S04]  /*01b0*/  IMAD.HI.U32 R3, R3, R6, RZ ;  /* 0x0000000603037227 */ /* 0x000fc800078e00ff */
[----:B------:R-:W-:-:S05]  /*01c0*/  IMAD R0, R3, R0, R6 ;  /* 0x0000000003007224 */ /* 0x000fca00078e0206 */
[----:B------:R-:W-:-:S13]  /*01d0*/  ISETP.GT.U32.AND P1, PT, R7, R0, PT ;  /* 0x000000000700720c */ /* 0x000fda0003f24070 */
[----:B------:R-:W-:Y:S02]  /*01e0*/  @!P1 IMAD.IADD R0, R0, 0x1, -R7 ;  /* 0x0000000100009824 */ /* 0x000fe400078e0a07 */
[----:B------:R-:W-:Y:S01]  /*01f0*/  @!P1 VIADD R3, R3, 0x1 ;  /* 0x0000000103039836 */ /* 0x000fe20000000000 */
[----:B------:R-:W-:Y:S02]  /*0200*/  ISETP.NE.AND P1, PT, R4, RZ, PT ;  /* 0x000000ff0400720c */ /* 0x000fe40003f25270 */
[----:B------:R-:W-:Y:S02]  /*0210*/  ISETP.GE.U32.AND P0, PT, R0, R7, PT ;  /* 0x000000070000720c */ /* 0x000fe40003f06070 */
[----:B------:R-:W-:-:S04]  /*0220*/  LOP3.LUT R0, R5, R4, RZ, 0x3c, !PT ;  /* 0x0000000405007212 */ /* 0x000fc800078e3cff */
[----:B------:R-:W-:Y:S01]  /*0230*/  ISETP.GE.AND P2, PT, R0, RZ, PT ;  /* 0x000000ff0000720c */ /* 0x000fe20003f46270 */
[----:B------:R-:W-:-:S06]  /*0240*/  VIADD R0, R18, 0x1f ;  /* 0x0000001f12007836 */ /* 0x000fcc0000000000 */
[----:B------:R-:W-:-:S04]  /*0250*/  @P0 VIADD R3, R3, 0x1 ;  /* 0x0000000103030836 */ /* 0x000fc80000000000 */
[----:B------:R-:W-:Y:S01]  /*0260*/  IMAD.MOV.U32 R2, RZ, RZ, R3 ;  /* 0x000000ffff027224 */ /* 0x000fe200078e0003 */
[----:B------:R-:W-:-:S03]  /*0270*/  SHF.R.S32.HI R3, RZ, 0x1f, R0 ;  /* 0x0000001fff037819 */ /* 0x000fc60000011400 */
[----:B------:R-:W-:Y:S01]  /*0280*/  @!P2 IMAD.MOV R2, RZ, RZ, -R2 ;  /* 0x000000ffff02a224 */ /* 0x000fe200078e0a02 */
[----:B------:R-:W-:Y:S02]  /*0290*/  @!P1 LOP3.LUT R2, RZ, R4, RZ, 0x33, !PT ;  /* 0x00000004ff029212 */ /* 0x000fe400078e33ff */
[----:B------:R-:W-:-:S03]  /*02a0*/  LEA.HI R3, R3, R0, RZ, 0x5 ;  /* 0x0000000003037211 */ /* 0x000fc600078f28ff */
[----:B------:R-:W-:Y:S02]  /*02b0*/  IMAD.SHL.U32 R6, R2, 0x8, RZ ;  /* 0x0000000802067824 */ /* 0x000fe400078e00ff */
[----:B------:R-:W-:-:S03]  /*02c0*/  IMAD.MOV R2, RZ, RZ, -R2 ;  /* 0x000000ffff027224 */ /* 0x000fc600078e0a02 */
[----:B------:R-:W-:Y:S01]  /*02d0*/  LEA.HI.SX32 R3, R3, -R6, 0x1b ;  /* 0x8000000603037211 */ /* 0x000fe200078fdaff */
[----:B------:R-:W-:-:S03]  /*02e0*/  IMAD R8, R4, R2, R5 ;  /* 0x0000000204087224 */ /* 0x000fc600078e0205 */
[----:B------:R-:W-:-:S04]  /*02f0*/  VIMNMX R11, PT, PT, R3, 0x8, PT ;  /* 0x00000008030b7848 */ /* 0x000fc80003fe0100 */
[-C--:B------:R-:W-:Y:S02]  /*0300*/  IABS R7, R11.reuse ;  /* 0x0000000b00077213 */ /* 0x080fe40000000000 */
[----:B------:R-:W-:Y:S02]  /*0310*/  IABS R4, R11 ;  /* 0x0000000b00047213 */ /* 0x000fe40000000000 */
[----:B------:R-:W1:Y:S08]  /*0320*/  I2F.RP R0, R7 ;  /* 0x0000000700007306 */ /* 0x000e700000209400 */
[----:B-1----:R-:W1:Y:S02]  /*0330*/  MUFU.RCP R0, R0 ;  /* 0x0000000000007308 */ /* 0x002e640000001000 */
[----:B-1----:R-:W-:-:S06]  /*0340*/  VIADD R3, R0, 0xffffffe ;  /* 0x0ffffffe00037836 */ /* 0x002fcc0000000000 */
[----:B------:R-:W1:Y:S02]  /*0350*/  F2I.FTZ.U32.TRUNC.NTZ R3, R3 ;  /* 0x0000000300037305 */ /* 0x000e64000021f000 */
[----:B-1----:R-:W-:-:S04]  /*0360*/  IMAD.MOV R9, RZ, RZ, -R3 ;  /* 0x000000ffff097224 */ /* 0x002fc800078e0a03 */
[----:B------:R-:W-:Y:S01]  /*0370*/  IMAD.MOV.U32 R2, RZ, RZ, R9 ;  /* 0x000000ffff027224 */ /* 0x000fe200078e0009 */
[----:B------:R-:W-:-:S03]  /*0380*/  IABS R9, R8 ;  /* 0x0000000800097213 */ /* 0x000fc60000000000 */
[----:B------:R-:W-:Y:S02]  /*0390*/  IMAD R5, R2, R7, RZ ;  /* 0x0000000702057224 */ /* 0x000fe400078e02ff */
[----:B------:R-:W-:-:S04]  /*03a0*/  IMAD.MOV.U32 R2, RZ, RZ, RZ ;  /* 0x000000ffff027224 */ /* 0x000fc800078e00ff */
[----:B------:R-:W-:-:S04]  /*03b0*/  IMAD.HI.U32 R2, R3, R5, R2 ;  /* 0x0000000503027227 */ /* 0x000fc800078e0002 */
[----:B------:R-:W-:Y:S02]  /*03c0*/  IMAD.MOV R3, RZ, RZ, -R4 ;  /* 0x000000ffff037224 */ /* 0x000fe400078e0a04 */
[----:B------:R-:W-:-:S04]  /*03d0*/  IMAD.HI.U32 R0, R2, R9, RZ ;  /* 0x0000000902007227 */ /* 0x000fc800078e00ff */
[----:B------:R-:W-:Y:S01]  /*03e0*/  IMAD R2, R0, R3, R9 ;  /* 0x0000000300027224 */ /* 0x000fe200078e0209 */
[----:B------:R-:W-:-:S04]  /*03f0*/  LOP3.LUT R3, R8, R11, RZ, 0x3c, !PT ;  /* 0x0000000b08037212 */ /* 0x000fc800078e3cff */
[----:B------:R-:W-:Y:S02]  /*0400*/  ISETP.GT.U32.AND P1, PT, R7, R2, PT ;  /* 0x000000020700720c */ /* 0x000fe40003f24070 */
[----:B------:R-:W-:-:S11]  /*0410*/  ISETP.GE.AND P2, PT, R3, RZ, PT ;  /* 0x000000ff0300720c */ /* 0x000fd60003f46270 */
[----:B------:R-:W-:Y:S02]  /*0420*/  @!P1 IMAD.IADD R2, R2, 0x1, -R7 ;  /* 0x0000000102029824 */ /* 0x000fe400078e0a07 */
[----:B------:R-:W-:Y:S01]  /*0430*/  @!P1 VIADD R0, R0, 0x1 ;  /* 0x0000000100009836 */ /* 0x000fe20000000000 */
[----:B------:R-:W-:Y:S02]  /*0440*/  ISETP.NE.AND P1, PT, R11, RZ, PT ;  /* 0x000000ff0b00720c */ /* 0x000fe40003f25270 */
[----:B------:R-:W-:Y:S02]  /*0450*/  ISETP.GE.U32.AND P0, PT, R2, R7, PT ;  /* 0x000000070200720c */ /* 0x000fe40003f06070 */
[----:B------:R-:W1:Y:S11]  /*0460*/  S2R R2, SR_TID.X ;  /* 0x0000000000027919 */ /* 0x000e760000002100 */
[----:B------:R-:W-:Y:S01]  /*0470*/  @P0 VIADD R0, R0, 0x1 ;  /* 0x0000000100000836 */ /* 0x000fe20000000000 */
[----:B------:R-:W-:-:S03]  /*0480*/  ISETP.GT.AND P0, PT, R35, 0x3f, PT ;  /* 0x0000003f2300780c */ /* 0x000fc60003f04270 */
[----:B------:R-:W-:-:S04]  /*0490*/  IMAD.MOV.U32 R4, RZ, RZ, R0 ;  /* 0x000000ffff047224 */ /* 0x000fc800078e0000 */
[----:B------:R-:W-:Y:S01]  /*04a0*/  @!P2 IMAD.MOV R4, RZ, RZ, -R4 ;  /* 0x000000ffff04a224 */ /* 0x000fe200078e0a04 */
[----:B------:R-:W-:-:S05]  /*04b0*/  @!P1 LOP3.LUT R4, RZ, R11, RZ, 0x33, !PT ;  /* 0x0000000bff049212 */ /* 0x000fca00078e33ff */
[----:B------:R-:W-:Y:S01]  /*04c0*/  IMAD.MOV R0, RZ, RZ, -R4 ;  /* 0x000000ffff007224 */ /* 0x000fe200078e0a04 */
[----:B------:R-:W-:Y:S01]  /*04d0*/  @!P0 PRMT R12, RZ, 0x7610, R12 ;  /* 0x00007610ff0c8816 */ /* 0x000fe2000000000c */
[----:B------:R-:W-:Y:S01]  /*04e0*/  IMAD.SHL.U32 R4, R4, 0x20, RZ ;  /* 0x0000002004047824 */ /* 0x000fe200078e00ff */
[----:B------:R-:W-:Y:S01]  /*04f0*/  @!P0 PRMT R14, RZ, 0x7610, R14 ;  /* 0x00007610ff0e8816 */ /* 0x000fe2000000000e */
[----:B------:R-:W-:Y:S01]  /*0500*/  IMAD R0, R11, R0, R8 ;  /* 0x000000000b007224 */ /* 0x000fe200078e0208 */
[----:B------:R-:W-:Y:S02]  /*0510*/  @!P0 PRMT R12, R12, 0x5410, RZ ;  /* 0x000054100c0c8816 */ /* 0x000fe400000000ff */
[----:B-1----:R-:W-:Y:S01]  /*0520*/  LOP3.LUT R3, R2, 0x1f, RZ, 0xc0, !PT ;  /* 0x0000001f02037812 */ /* 0x002fe200078ec0ff */
[----:B------:R-:W-:Y:S01]  /*0530*/  IMAD.IADD R0, R6, 0x1, R0 ;  /* 0x0000000106007824 */ /* 0x000fe200078e0200 */
[----:B------:R-:W-:Y:S02]  /*0540*/  SHF.R.U32.HI R16, RZ, 0x5, R2 ;  /* 0x00000005ff107819 */ /* 0x000fe40000011602 */
[----:B------:R-:W-:Y:S01]  /*0550*/  LOP3.LUT R5, R2, 0xc0, RZ, 0xc0, !PT ;  /* 0x000000c002057812 */ /* 0x000fe200078ec0ff */
[----:B------:R-:W-:Y:S01]  /*0560*/  IMAD R0, R0, 0x20, R3 ;  /* 0x0000002000007824 */ /* 0x000fe200078e0203 */
[C---:B------:R-:W-:Y:S01]  /*0570*/  LEA.HI R39, R2.reuse, 0x18, RZ, 0x1b ;  /* 0x0000001802277811 */ /* 0x040fe200078fd8ff */
[C---:B------:R-:W-:Y:S01]  /*0580*/  @!P0 IMAD.SHL.U32 R3, R2.reuse, 0x20, RZ ;  /* 0x0000002002038824 */ /* 0x040fe200078e00ff */
[----:B------:R-:W-:-:S02]  /*0590*/  LOP3.LUT R38, R2, 0x3f, RZ, 0xc0, !PT ;  /* 0x0000003f02267812 */ /* 0x000fc400078ec0ff */
[----:B------:R-:W-:Y:S02]  /*05a0*/  SGXT.U32 R16, R16, 0x3 ;  /* 0x000000031010781a */ /* 0x000fe40000000000 */
[----:B------:R-:W-:Y:S01]  /*05b0*/  @!P0 PRMT R14, R14, 0x5410, RZ ;  /* 0x000054100e0e8816 */ /* 0x000fe200000000ff */
[----:B0--3--:R-:W-:Y:S06]  /*05c0*/  @!P0 BRA `(.L_x_0) ;  /* 0x0000001400748947 */ /* 0x009fec0003800000 */
[----:B------:R-:W-:Y:S01]  /*05d0*/  IABS R21, R18 ;  /* 0x0000001200157213 */ /* 0x000fe20000000000 */
[----:B------:R-:W0:Y:S01]  /*05e0*/  LDCU UR5, c[0x0][0x3a4] ;  /* 0x00007480ff0577ac */ /* 0x000e220008000800 */
[----:B------:R-:W-:Y:S01]  /*05f0*/  IABS R8, R19 ;  /* 0x0000001300087213 */ /* 0x000fe20000000000 */
[----:B------:R-:W1:Y:S01]  /*0600*/  LDC R32, c[0x0][0x3a8] ;  /* 0x0000ea00ff207b82 */ /* 0x000e620000000800 */
[----:B------:R-:W2:Y:S01]  /*0610*/  I2F.RP R9, R21 ;  /* 0x0000001500097306 */ /* 0x000ea20000209400 */
[----:B------:R-:W-:Y:S02]  /*0620*/  LEA.HI R14, R5, R4, RZ, 0x1a ;  /* 0x00000004050e7211 */ /* 0x000fe400078fd0ff */
[----:B------:R-:W-:Y:S02]  /*0630*/  ISETP.GE.AND P1, PT, R0, RZ, PT ;  /* 0x000000ff0000720c */ /* 0x000fe40003f26270 */
[----:B------:R-:W-:Y:S01]  /*0640*/  IABS R25, R14 ;  /* 0x0000000e00197213 */ /* 0x000fe20000000000 */
[C---:B------:R-:W-:Y:S01]  /*0650*/  VIADD R26, R14.reuse, 0x18 ;  /* 0x000000180e1a7836 */ /* 0x040fe20000000000 */
[----:B------:R-:W-:Y:S01]  /*0660*/  SHF.R.U32.HI R5, RZ, 0x2, R5 ;  /* 0x00000002ff057819 */ /* 0x000fe20000011605 */
[----:B------:R-:W3:Y:S01]  /*0670*/  I2F.RP R3, R8 ;  /* 0x0000000800037306 */ /* 0x000ee20000209400 */
[----:B------:R-:W-:Y:S01]  /*0680*/  VIADD R27, R14, 0x14 ;  /* 0x000000140e1b7836 */ /* 0x000fe20000000000 */
[----:B------:R-:W-:Y:S01]  /*0690*/  LEA.HI R29, R2, 0x38, RZ, 0x1b ;  /* 0x00000038021d7811 */ /* 0x000fe200078fd8ff */
[----:B------:R-:W-:-:S02]  /*06a0*/  VIADD R20, R14, 0x10 ;  /* 0x000000100e147836 */ /* 0x000fc40000000000 */
[C---:B------:R-:W-:Y:S02]  /*06b0*/  VIADD R24, R14.reuse, 0xc ;  /* 0x0000000c0e187836 */ /* 0x040fe40000000000 */
[C---:B------:R-:W-:Y:S01]  /*06c0*/  VIADD R22, R14.reuse, 0x8 ;  /* 0x000000080e167836 */ /* 0x040fe20000000000 */
[----:B--2---:R-:W2:Y:S01]  /*06d0*/  MUFU.RCP R9, R9 ;  /* 0x0000000900097308 */ /* 0x004ea20000001000 */
[----:B------:R-:W-:Y:S01]  /*06e0*/  IABS R15, R20 ;  /* 0x00000014000f7213 */ /* 0x000fe20000000000 */
[----:B------:R-:W-:Y:S01]  /*06f0*/  VIADD R28, R14, 0x4 ;  /* 0x000000040e1c7836 */ /* 0x000fe20000000000 */
[----:B------:R-:W-:-:S04]  /*0700*/  IABS R17, R24 ;  /* 0x0000001800117213 */ /* 0x000fc80000000000 */
[----:B------:R-:W-:Y:S01]  /*0710*/  IABS R23, R28 ;  /* 0x0000001c00177213 */ /* 0x000fe20000000000 */
[----:B---3--:R-:W3:Y:S01]  /*0720*/  MUFU.RCP R3, R3 ;  /* 0x0000000300037308 */ /* 0x008ee20000001000 */
[----:B-1----:R-:W-:Y:S02]  /*0730*/  IMAD R29, R29, R32, RZ ;  /* 0x000000201d1d7224 */ /* 0x002fe400078e02ff */
[----:B------:R-:W-:Y:S02]  /*0740*/  IMAD.SHL.U32 R31, R32, 0x40, RZ ;  /* 0x00000040201f7824 */ /* 0x000fe400078e00ff */
[----:B--2---:R-:W-:-:S04]  /*0750*/  VIADD R10, R9, 0xffffffe ;  /* 0x0ffffffe090a7836 */ /* 0x004fc80000000000 */
[----:B------:R1:W2:Y:S01]  /*0760*/  F2I.FTZ.U32.TRUNC.NTZ R11, R10 ;  /* 0x0000000a000b7305 */ /* 0x0002a2000021f000 */
[----:B---3--:R-:W-:-:S07]  /*0770*/  VIADD R6, R3, 0xffffffe ;  /* 0x0ffffffe03067836 */ /* 0x008fce0000000000 */
[----:B------:R3:W4:Y:S01]  /*0780*/  F2I.FTZ.U32.TRUNC.NTZ R7, R6 ;  /* 0x0000000600077305 */ /* 0x000722000021f000 */
[----:B-1----:R-:W-:Y:S02]  /*0790*/  IMAD.MOV.U32 R10, RZ, RZ, RZ ;  /* 0x000000ffff0a7224 */ /* 0x002fe400078e00ff */
[----:B--2---:R-:W-:Y:S02]  /*07a0*/  IMAD.MOV R12, RZ, RZ, -R11 ;  /* 0x000000ffff0c7224 */ /* 0x004fe400078e0a0b */
[----:B---3--:R-:W-:Y:S02]  /*07b0*/  IMAD.MOV.U32 R6, RZ, RZ, RZ ;  /* 0x000000ffff067224 */ /* 0x008fe400078e00ff */
[----:B------:R-:W-:Y:S01]  /*07c0*/  IMAD R13, R12, R21, RZ ;  /* 0x000000150c0d7224 */ /* 0x000fe200078e02ff */
[----:B------:R-:W-:-:S03]  /*07d0*/  IABS R12, R0 ;  /* 0x00000000000c7213 */ /* 0x000fc60000000000 */
[----:B------:R-:W-:Y:S01]  /*07e0*/  IMAD.HI.U32 R11, R11, R13, R10 ;  /* 0x0000000d0b0b7227 */ /* 0x000fe200078e000a */
[----:B------:R-:W-:Y:S02]  /*07f0*/  IABS R10, R26 ;  /* 0x0000001a000a7213 */ /* 0x000fe40000000000 */
[----:B------:R-:W-:Y:S01]  /*0800*/  IABS R13, R27 ;  /* 0x0000001b000d7213 */ /* 0x000fe20000000000 */
[----:B----4-:R-:W-:Y:S02]  /*0810*/  IMAD.MOV R3, RZ, RZ, -R7 ;  /* 0x000000ffff037224 */ /* 0x010fe400078e0a07 */
[----:B------:R-:W-:-:S04]  /*0820*/  IMAD.HI.U32 R11, R11, R12, RZ ;  /* 0x0000000c0b0b7227 */ /* 0x000fc800078e00ff */
[----:B------:R-:W-:Y:S02]  /*0830*/  IMAD.MOV R11, RZ, RZ, -R11 ;  /* 0x000000ffff0b7224 */ /* 0x000fe400078e0a0b */
[----:B------:R-:W-:Y:S02]  /*0840*/  IMAD R3, R3, R8, RZ ;  /* 0x0000000803037224 */ /* 0x000fe400078e02ff */
[----:B------:R-:W-:Y:S02]  /*0850*/  IMAD R12, R21, R11, R12 ;  /* 0x0000000b150c7224 */ /* 0x000fe400078e020c */
[----:B------:R-:W-:Y:S02]  /*0860*/  VIADD R11, R14, 0x1c ;  /* 0x0000001c0e0b7836 */ /* 0x000fe40000000000 */
[----:B------:R-:W-:Y:S01]  /*0870*/  IMAD.HI.U32 R7, R7, R3, R6 ;  /* 0x0000000307077227 */ /* 0x000fe200078e0006 */
[----:B------:R-:W-:Y:S02]  /*0880*/  ISETP.GT.U32.AND P0, PT, R21, R12, PT ;  /* 0x0000000c1500720c */ /* 0x000fe40003f04070 */
[----:B------:R-:W-:-:S02]  /*0890*/  IABS R9, R11 ;  /* 0x0000000b00097213 */ /* 0x000fc40000000000 */
[----:B------:R-:W-:Y:S02]  /*08a0*/  SHF.R.S32.HI R6, RZ, 0x1f, R35 ;  /* 0x0000001fff067819 */ /* 0x000fe40000011423 */
[----:B------:R-:W-:Y:S01]  /*08b0*/  ISETP.GE.AND P3, PT, R11, RZ, PT ;  /* 0x000000ff0b00720c */ /* 0x000fe20003f66270 */
[----:B------:R-:W-:Y:S01]  /*08c0*/  IMAD.HI.U32 R3, R7, R9, RZ ;  /* 0x0000000907037227 */ /* 0x000fe200078e00ff */
[----:B------:R-:W-:-:S03]  /*08d0*/  LEA.HI R35, R6, R35, RZ, 0x6 ;  /* 0x0000002306237211 */ /* 0x000fc600078f30ff */
[----:B------:R-:W-:Y:S01]  /*08e0*/  IMAD.HI.U32 R6, R7, R10, RZ ;  /* 0x0000000a07067227 */ /* 0x000fe200078e00ff */
[----:B------:R-:W-:-:S03]  /*08f0*/  SHF.R.S32.HI R35, RZ, 0x6, R35 ;  /* 0x00000006ff237819 */ /* 0x000fc60000011423 */
[----:B------:R-:W-:Y:S02]  /*0900*/  @!P0 IMAD.IADD R12, R12, 0x1, -R21 ;  /* 0x000000010c0c8824 */ /* 0x000fe400078e0a15 */
[----:B------:R-:W-:Y:S02]  /*0910*/  IMAD.MOV R3, RZ, RZ, -R3 ;  /* 0x000000ffff037224 */ /* 0x000fe400078e0a03 */
[----:B------:R-:W-:Y:S01]  /*0920*/  IMAD.MOV R11, RZ, RZ, -R6 ;  /* 0x000000ffff0b7224 */ /* 0x000fe200078e0a06 */
[----:B------:R-:W-:Y:S01]  /*0930*/  ISETP.GT.U32.AND P0, PT, R21, R12, PT ;  /* 0x0000000c1500720c */ /* 0x000fe20003f04070 */
[C---:B------:R-:W-:Y:S02]  /*0940*/  IMAD R3, R8.reuse, R3, R9 ;  /* 0x0000000308037224 */ /* 0x040fe400078e0209 */
[C---:B------:R-:W-:Y:S02]  /*0950*/  IMAD R9, R8.reuse, R11, R10 ;  /* 0x0000000b08097224 */ /* 0x040fe400078e020a */
[----:B------:R-:W-:Y:S01]  /*0960*/  IMAD.HI.U32 R6, R7, R13, RZ ;  /* 0x0000000d07067227 */ /* 0x000fe200078e00ff */
[----:B------:R-:W-:-:S03]  /*0970*/  ISETP.GT.U32.AND P2, PT, R8, R3, PT ;  /* 0x000000030800720c */ /* 0x000fc60003f44070 */
[----:B------:R-:W-:-:S04]  /*0980*/  IMAD.HI.U32 R10, R7, R15, RZ ;  /* 0x0000000f070a7227 */ /* 0x000fc800078e00ff */
[----:B------:R-:W-:Y:S01]  /*0990*/  @!P0 IMAD.IADD R12, R12, 0x1, -R21 ;  /* 0x000000010c0c8824 */ /* 0x000fe200078e0a15 */
[----:B------:R-:W-:Y:S01]  /*09a0*/  IABS R21, R22 ;  /* 0x0000001600157213 */ /* 0x000fe20000000000 */
[----:B------:R-:W-:Y:S01]  /*09b0*/  IMAD.MOV R6, RZ, RZ, -R6 ;  /* 0x000000ffff067224 */ /* 0x000fe200078e0a06 */
[----:B------:R-:W-:Y:S01]  /*09c0*/  ISETP.NE.AND P0, PT, R18, RZ, PT ;  /* 0x000000ff1200720c */ /* 0x000fe20003f05270 */
[----:B------:R-:W-:Y:S02]  /*09d0*/  IMAD.MOV R10, RZ, RZ, -R10 ;  /* 0x000000ffff0a7224 */ /* 0x000fe400078e0a0a */
[C---:B------:R-:W-:Y:S02]  /*09e0*/  IMAD R13, R8.reuse, R6, R13 ;  /* 0x00000006080d7224 */ /* 0x040fe400078e020d */
[C---:B------:R-:W-:Y:S01]  /*09f0*/  IMAD R15, R8.reuse, R10, R15 ;  /* 0x0000000a080f7224 */ /* 0x040fe200078e020f */
[----:B------:R-:W-:Y:S01]  /*0a00*/  SHF.R.U32.HI R10, RZ, 0x2, R2 ;  /* 0x00000002ff0a7819 */ /* 0x000fe20000011602 */
[----:B------:R-:W-:Y:S01]  /*0a10*/  @!P1 IMAD.MOV R12, RZ, RZ, -R12 ;  /* 0x000000ffff0c9224 */ /* 0x000fe200078e0a0c */
[C---:B------:R-:W-:Y:S01]  /*0a20*/  ISETP.GT.U32.AND P1, PT, R8.reuse, R9, PT ;  /* 0x000000090800720c */ /* 0x040fe20003f24070 */
[----:B------:R-:W-:Y:S01]  /*0a30*/  IMAD.HI.U32 R11, R7, R17, RZ ;  /* 0x00000011070b7227 */ /* 0x000fe200078e00ff */
[----:B------:R-:W-:-:S02]  /*0a40*/  ISETP.GT.U32.AND P4, PT, R8, R13, PT ;  /* 0x0000000d0800720c */ /* 0x000fc40003f84070 */
[----:B------:R-:W-:Y:S01]  /*0a50*/  ISETP.GT.U32.AND P6, PT, R8, R15, PT ;  /* 0x0000000f0800720c */ /* 0x000fe20003fc4070 */
[----:B------:R-:W-:Y:S01]  /*0a60*/  IMAD.MOV R11, RZ, RZ, -R11 ;  /* 0x000000ffff0b7224 */ /* 0x000fe200078e0a0b */
[----:B------:R-:W-:Y:S01]  /*0a70*/  @!P0 LOP3.LUT R12, RZ, R18, RZ, 0x33, !PT ;  /* 0x00000012ff0c8212 */ /* 0x000fe200078e33ff */
[--C-:B------:R-:W-:Y:S01]  /*0a80*/  @!P2 IMAD.IADD R3, R3, 0x1, -R8.reuse ;  /* 0x000000010303a824 */ /* 0x100fe200078e0a08 */
[----:B------:R-:W-:Y:S01]  /*0a90*/  ISETP.GE.AND P0, PT, R14, RZ, PT ;  /* 0x000000ff0e00720c */ /* 0x000fe20003f06270 */
[C---:B------:R-:W-:Y:S02]  /*0aa0*/  IMAD R17, R8.reuse, R11, R17 ;  /* 0x0000000b08117224 */ /* 0x040fe400078e0211 */
[----:B------:R-:W-:Y:S01]  /*0ab0*/  IMAD.HI.U32 R6, R7, R21, RZ ;  /* 0x0000001507067227 */ /* 0x000fe200078e00ff */
[C---:B------:R-:W-:Y:S02]  /*0ac0*/  ISETP.GT.U32.AND P5, PT, R8.reuse, R3, PT ;  /* 0x000000030800720c */ /* 0x040fe40003fa4070 */
[----:B------:R-:W-:Y:S01]  /*0ad0*/  ISETP.GT.U32.AND P2, PT, R8, R17, PT ;  /* 0x000000110800720c */ /* 0x000fe20003f44070 */
[----:B------:R-:W-:Y:S01]  /*0ae0*/  @!P1 IMAD.IADD R9, R9, 0x1, -R8 ;  /* 0x0000000109099824 */ /* 0x000fe200078e0a08 */
[----:B------:R-:W-:Y:S01]  /*0af0*/  ISETP.GE.AND P1, PT, R26, RZ, PT ;  /* 0x000000ff1a00720c */ /* 0x000fe20003f26270 */
[----:B------:R-:W-:-:S02]  /*0b00*/  IMAD.MOV R6, RZ, RZ, -R6 ;  /* 0x000000ffff067224 */ /* 0x000fc400078e0a06 */
[--C-:B------:R-:W-:Y:S01]  /*0b10*/  @!P4 IMAD.IADD R13, R13, 0x1, -R8.reuse ;  /* 0x000000010d0dc824 */ /* 0x100fe200078e0a08 */
[C---:B------:R-:W-:Y:S01]  /*0b20*/  ISETP.GT.U32.AND P4, PT, R8.reuse, R9, PT ;  /* 0x000000090800720c */ /* 0x040fe20003f84070 */
[----:B------:R-:W-:Y:S02]  /*0b30*/  @!P6 IMAD.IADD R15, R15, 0x1, -R8 ;  /* 0x000000010f0fe824 */ /* 0x000fe400078e0a08 */
[C---:B------:R-:W-:Y:S02]  /*0b40*/  IMAD R21, R8.reuse, R6, R21 ;  /* 0x0000000608157224 */ /* 0x040fe400078e0215 */
[----:B------:R-:W-:Y:S01]  /*0b50*/  IMAD.HI.U32 R6, R7, R23, RZ ;  /* 0x0000001707067227 */ /* 0x000fe200078e00ff */
[----:B------:R-:W-:-:S03]  /*0b60*/  ISETP.GT.U32.AND P6, PT, R8, R15, PT ;  /* 0x0000000f0800720c */ /* 0x000fc60003fc4070 */
[----:B------:R-:W-:-:S04]  /*0b70*/  IMAD.HI.U32 R7, R7, R25, RZ ;  /* 0x0000001907077227 */ /* 0x000fc800078e00ff */
[----:B------:R-:W-:Y:S01]  /*0b80*/  @!P5 IMAD.IADD R3, R3, 0x1, -R8 ;  /* 0x000000010303d824 */ /* 0x000fe200078e0a08 */
[C---:B------:R-:W-:Y:S01]  /*0b90*/  ISETP.GT.U32.AND P5, PT, R8.reuse, R13, PT ;  /* 0x0000000d0800720c */ /* 0x040fe20003fa4070 */
[----:B------:R-:W-:Y:S02]  /*0ba0*/  IMAD.MOV R6, RZ, RZ, -R6 ;  /* 0x000000ffff067224 */ /* 0x000fe400078e0a06 */
[----:B------:R-:W-:Y:S02]  /*0bb0*/  @!P2 IMAD.IADD R17, R17, 0x1, -R8 ;  /* 0x000000011111a824 */ /* 0x000fe400078e0a08 */
[----:B------:R-:W-:Y:S02]  /*0bc0*/  IMAD.MOV.U32 R14, RZ, RZ, R3 ;  /* 0x000000ffff0e7224 */ /* 0x000fe400078e0003 */
[----:B------:R-:W-:Y:S01]  /*0bd0*/  IMAD.MOV R7, RZ, RZ, -R7 ;  /* 0x000000ffff077224 */ /* 0x000fe200078e0a07 */
[C---:B------:R-:W-:Y:S01]  /*0be0*/  ISETP.GT.U32.AND P2, PT, R8.reuse, R17, PT ;  /* 0x000000110800720c */ /* 0x040fe20003f44070 */
[----:B------:R-:W-:-:S02]  /*0bf0*/  IMAD R23, R8, R6, R23 ;  /* 0x0000000608177224 */ /* 0x000fc400078e0217 */
[----:B------:R-:W-:Y:S01]  /*0c00*/  @!P3 IMAD.MOV R14, RZ, RZ, -R14 ;  /* 0x000000ffff0eb224 */ /* 0x000fe200078e0a0e */
[C---:B------:R-:W-:Y:S01]  /*0c10*/  ISETP.GT.U32.AND P3, PT, R8.reuse, R21, PT ;  /* 0x000000150800720c */ /* 0x040fe20003f64070 */
[----:B------:R-:W-:Y:S01]  /*0c20*/  IMAD R25, R8, R7, R25 ;  /* 0x0000000708197224 */ /* 0x000fe200078e0219 */
[----:B------:R-:W-:Y:S01]  /*0c30*/  LOP3.LUT R7, R2, 0x7, RZ, 0xc0, !PT ;  /* 0x0000000702077812 */ /* 0x000fe200078ec0ff */
[--C-:B------:R-:W-:Y:S01]  /*0c40*/  @!P4 IMAD.IADD R9, R9, 0x1, -R8.reuse ;  /* 0x000000010909c824 */ /* 0x100fe200078e0a08 */
[----:B------:R-:W-:Y:S01]  /*0c50*/  ISETP.GT.U32.AND P4, PT, R8, R23, PT ;  /* 0x000000170800720c */ /* 0x000fe20003f84070 */
[----:B------:R-:W-:Y:S02]  /*0c60*/  IMAD.SHL.U32 R6, R2, 0x2, RZ ;  /* 0x0000000202067824 */ /* 0x000fe400078e00ff */
[--C-:B------:R-:W-:Y:S01]  /*0c70*/  @!P6 IMAD.IADD R15, R15, 0x1, -R8.reuse ;  /* 0x000000010f0fe824 */ /* 0x100fe200078e0a08 */
[----:B------:R-:W-:Y:S01]  /*0c80*/  ISETP.GT.U32.AND P6, PT, R8, R25, PT ;  /* 0x000000190800720c */ /* 0x000fe20003fc4070 */
[--C-:B------:R-:W-:Y:S01]  /*0c90*/  @!P2 IMAD.IADD R17, R17, 0x1, -R8.reuse ;  /* 0x000000011111a824 */ /* 0x100fe200078e0a08 */
[----:B------:R-:W-:Y:S01]  /*0ca0*/  LOP3.LUT R3, R6, 0x10, RZ, 0xc0, !PT ;  /* 0x0000001006037812 */ /* 0x000fe200078ec0ff */
[----:B------:R-:W-:Y:S01]  /*0cb0*/  IMAD.MOV.U32 R18, RZ, RZ, R9 ;  /* 0x000000ffff127224 */ /* 0x000fe200078e0009 */
[----:B------:R-:W-:Y:S01]  /*0cc0*/  ISETP.GE.AND P2, PT, R20, RZ, PT ;  /* 0x000000ff1400720c */ /* 0x000fe20003f46270 */
[----:B------:R-:W-:Y:S01]  /*0cd0*/  @!P3 IMAD.IADD R21, R21, 0x1, -R8 ;  /* 0x000000011515b824 */ /* 0x000fe200078e0a08 */
[----:B------:R-:W-:Y:S01]  /*0ce0*/  LOP3.LUT R11, R3, 0x20, R10, 0xf8, !PT ;  /* 0x00000020030b7812 */ /* 0x000fe200078ef80a */
[----:B------:R-:W-:Y:S01]  /*0cf0*/  IMAD.SHL.U32 R3, R2, 0x20, RZ ;  /* 0x0000002002037824 */ /* 0x000fe200078e00ff */
[----:B------:R-:W-:Y:S01]  /*0d00*/  ISETP.GE.AND P3, PT, R24, RZ, PT ;  /* 0x000000ff1800720c */ /* 0x000fe20003f66270 */
[----:B------:R-:W-:Y:S01]  /*0d10*/  IMAD.SHL.U32 R10, R2, 0x8, RZ ;  /* 0x00000008020a7824 */ /* 0x000fe200078e00ff */
[----:B------:R-:W-:Y:S01]  /*0d20*/  LOP3.LUT R5, R5, 0x1fe, R6, 0x78, !PT ;  /* 0x000001fe05057812 */ /* 0x000fe200078e7806 */
[--C-:B------:R-:W-:Y:S01]  /*0d30*/  @!P4 IMAD.IADD R23, R23, 0x1, -R8.reuse ;  /* 0x000000011717c824 */ /* 0x100fe200078e0a08 */
[----:B------:R-:W-:Y:S01]  /*0d40*/  LOP3.LUT R20, R3, 0xc00, RZ, 0xc0, !PT ;  /* 0x00000c0003147812 */ /* 0x000fe200078ec0ff */
[----:B------:R-:W-:Y:S01]  /*0d50*/  @!P6 IMAD.IADD R25, R25, 0x1, -R8 ;  /* 0x000000011919e824 */ /* 0x000fe200078e0a08 */
[----:B------:R-:W-:Y:S01]  /*0d60*/  LOP3.LUT R10, R10, 0x30, RZ, 0xc0, !PT ;  /* 0x000000300a0a7812 */ /* 0x000fe200078ec0ff */
[----:B------:R-:W-:Y:S01]  /*0d70*/  @!P1 IMAD.MOV R18, RZ, RZ, -R18 ;  /* 0x000000ffff129224 */ /* 0x000fe200078e0a12 */
[C---:B------:R-:W-:Y:S01]  /*0d80*/  ISETP.GT.U32.AND P4, PT, R8.reuse, R21, PT ;  /* 0x000000150800720c */ /* 0x040fe20003f84070 */
[C---:B------:R-:W-:Y:S01]  /*0d90*/  IMAD R9, R7.reuse, 0x10, R20 ;  /* 0x0000001007097824 */ /* 0x040fe200078e0214 */
[C---:B------:R-:W-:Y:S01]  /*0da0*/  ISETP.GT.U32.AND P6, PT, R8.reuse, R23, PT ;  /* 0x000000170800720c */ /* 0x040fe20003fc4070 */
[----:B------:R-:W-:Y:S01]  /*0db0*/  IMAD R10, R7, 0x40, R10 ;  /* 0x00000040070a7824 */ /* 0x000fe200078e020a */
[----:B------:R-:W-:Y:S01]  /*0dc0*/  ISETP.GT.U32.AND P1, PT, R8, R25, PT ;  /* 0x000000190800720c */ /* 0x000fe20003f24070 */
[----:B------:R-:W1:Y:S01]  /*0dd0*/  LDC R20, c[0x0][0x3b0] ;  /* 0x0000ec00ff147b82 */ /* 0x000e620000000800 */
[----:B------:R-:W-:Y:S01]  /*0de0*/  LOP3.LUT R6, R9, 0x30, R6, 0x78, !PT ;  /* 0x0000003009067812 */ /* 0x000fe200078e7806 */
[----:B------:R-:W-:Y:S01]  /*0df0*/  @!P5 IMAD.IADD R13, R13, 0x1, -R8 ;  /* 0x000000010d0dd824 */ /* 0x000fe200078e0a08 */
[----:B------:R-:W-:Y:S01]  /*0e00*/  LOP3.LUT R10, R10, R11, RZ, 0x3c, !PT ;  /* 0x0000000b0a0a7212 */ /* 0x000fe200078e3cff */
[----:B------:R-:W-:Y:S01]  /*0e10*/  @!P3 IMAD.MOV R17, RZ, RZ, -R17 ;  /* 0x000000ffff11b224 */ /* 0x000fe200078e0a11 */
[----:B------:R-:W-:Y:S01]  /*0e20*/  LOP3.LUT R9, R3, 0x200, RZ, 0xc0, !PT ;  /* 0x0000020003097812 */ /* 0x000fe200078ec0ff */
[----:B------:R-:W-:Y:S01]  /*0e30*/  IMAD R6, R7, 0x80, R6 ;  /* 0x0000008007067824 */ /* 0x000fe200078e0206 */
[----:B------:R-:W-:Y:S01]  /*0e40*/  ISETP.GE.AND P5, PT, R27, RZ, PT ;  /* 0x000000ff1b00720c */ /* 0x000fe20003fa6270 */
[--C-:B------:R-:W-:Y:S01]  /*0e50*/  @!P4 IMAD.IADD R21, R21, 0x1, -R8.reuse ;  /* 0x000000011515c824 */ /* 0x100fe200078e0a08 */
[----:B------:R-:W-:Y:S01]  /*0e60*/  IADD3 R7, PT, PT, R10, UR4, R9 ;  /* 0x000000040a077c10 */ /* 0x000fe2000fffe009 */
[--C-:B------:R-:W-:Y:S01]  /*0e70*/  @!P6 IMAD.IADD R23, R23, 0x1, -R8.reuse ;  /* 0x000000011717e824 */ /* 0x100fe200078e0a08 */
[----:B------:R-:W-:Y:S01]  /*0e80*/  ISETP.GE.AND P4, PT, R22, RZ, PT ;  /* 0x000000ff1600720c */ /* 0x000fe20003f86270 */
[----:B------:R-:W2:Y:S01]  /*0e90*/  LDC.64 R10, c[0x0][0x388] ;  /* 0x0000e200ff0a7b82 */ /* 0x000ea20000000a00 */
[----:B------:R-:W-:Y:S01]  /*0ea0*/  ISETP.GE.AND P6, PT, R28, RZ, PT ;  /* 0x000000ff1c00720c */ /* 0x000fe20003fc6270 */
[----:B------:R-:W-:Y:S01]  /*0eb0*/  @!P1 IMAD.IADD R25, R25, 0x1, -R8 ;  /* 0x0000000119199824 */ /* 0x000fe200078e0a08 */
[----:B------:R-:W-:Y:S01]  /*0ec0*/  ISETP.NE.AND P1, PT, R19, RZ, PT ;  /* 0x000000ff1300720c */ /* 0x000fe20003f25270 */
[----:B------:R-:W-:Y:S01]  /*0ed0*/  @!P2 IMAD.MOV R15, RZ, RZ, -R15 ;  /* 0x000000ffff0fa224 */ /* 0x000fe200078e0a0f */
[----:B------:R-:W-:Y:S01]  /*0ee0*/  LOP3.LUT R19, RZ, R19, RZ, 0x33, !PT ;  /* 0x00000013ff137212 */ /* 0x000fe200078e33ff */
[----:B------:R-:W-:Y:S01]  /*0ef0*/  @!P0 IMAD.MOV R25, RZ, RZ, -R25 ;  /* 0x000000ffff198224 */ /* 0x000fe200078e0a19 */
[----:B------:R-:W-:Y:S01]  /*0f00*/  LOP3.LUT R36, R5, 0x40, RZ, 0x3c, !PT ;  /* 0x0000004005247812 */ /* 0x000fe200078e3cff */
[----:B------:R-:W3:Y:S01]  /*0f10*/  LDC.64 R8, c[0x0][0x380] ;  /* 0x0000e000ff087b82 */ /* 0x000ee20000000a00 */
[C---:B------:R-:W-:Y:S01]  /*0f20*/  SEL R17, R19.reuse, R17, !P1 ;  /* 0x0000001113117207 */ /* 0x040fe20004800000 */
[----:B------:R-:W-:Y:S01]  /*0f30*/  @!P5 IMAD.MOV R13, RZ, RZ, -R13 ;  /* 0x000000ffff0dd224 */ /* 0x000fe200078e0a0d */
[C---:B------:R-:W-:Y:S01]  /*0f40*/  SEL R14, R19.reuse, R14, !P1 ;  /* 0x0000000e130e7207 */ /* 0x040fe20004800000 */
[----:B------:R-:W-:Y:S01]  /*0f50*/  @!P4 IMAD.MOV R21, RZ, RZ, -R21 ;  /* 0x000000ffff15c224 */ /* 0x000fe200078e0a15 */
[C---:B------:R-:W-:Y:S01]  /*0f60*/  SEL R18, R19.reuse, R18, !P1 ;  /* 0x0000001213127207 */ /* 0x040fe20004800000 */
[----:B------:R-:W-:Y:S01]  /*0f70*/  @!P6 IMAD.MOV R23, RZ, RZ, -R23 ;  /* 0x000000ffff17e224 */ /* 0x000fe200078e0a17 */
[----:B------:R-:W-:Y:S01]  /*0f80*/  SEL R13, R19, R13, !P1 ;  /* 0x0000000d130d7207 */ /* 0x000fe20004800000 */
[-C--:B-1----:R-:W-:Y:S01]  /*0f90*/  IMAD R46, R17, R20.reuse, RZ ;  /* 0x00000014112e7224 */ /* 0x082fe200078e02ff */
[C---:B------:R-:W-:Y:S01]  /*0fa0*/  SEL R15, R19.reuse, R15, !P1 ;  /* 0x0000000f130f7207 */ /* 0x040fe20004800000 */
[----:B------:R-:W1:Y:S01]  /*0fb0*/  LDC R17, c[0x0][0x3ac] ;  /* 0x0000eb00ff117b82 */ /* 0x000e620000000800 */
[C---:B------:R-:W-:Y:S01]  /*0fc0*/  SEL R21, R19.reuse, R21, !P1 ;  /* 0x0000001513157207 */ /* 0x040fe20004800000 */
[-C--:B------:R-:W-:Y:S01]  /*0fd0*/  IMAD R14, R14, R20.reuse, RZ ;  /* 0x000000140e0e7224 */ /* 0x080fe200078e02ff */
[C---:B------:R-:W-:Y:S01]  /*0fe0*/  SEL R23, R19.reuse, R23, !P1 ;  /* 0x0000001713177207 */ /* 0x040fe20004800000 */
[-C--:B------:R-:W-:Y:S01]  /*0ff0*/  IMAD R18, R18, R20.reuse, RZ ;  /* 0x0000001412127224 */ /* 0x080fe200078e02ff */
[----:B------:R-:W-:Y:S01]  /*1000*/  SEL R19, R19, R25, !P1 ;  /* 0x0000001913137207 */ /* 0x000fe20004800000 */
[----:B------:R-:W-:Y:S01]  /*1010*/  IMAD R13, R13, R20, RZ ;  /* 0x000000140d0d7224 */ /* 0x000fe200078e02ff */
[----:B--2---:R-:W-:Y:S01]  /*1020*/  LEA R55, P0, R14, R10, 0x1 ;  /* 0x0000000a0e377211 */ /* 0x004fe200078008ff */
[----:B------:R-:W-:Y:S01]  /*1030*/  IMAD R15, R15, R20, RZ ;  /* 0x000000140f0f7224 */ /* 0x000fe200078e02ff */
[----:B------:R-:W-:Y:S01]  /*1040*/  LEA R53, P6, R18, R10, 0x1 ;  /* 0x0000000a12357211 */ /* 0x000fe200078c08ff */
[-C--:B------:R-:W-:Y:S01]  /*1050*/  IMAD R21, R21, R20.reuse, RZ ;  /* 0x0000001415157224 */ /* 0x080fe200078e02ff */
[-C--:B------:R-:W-:Y:S01]  /*1060*/  LEA.HI.X.SX32 R54, R14, R11.reuse, 0x1, P0 ;  /* 0x0000000b0e367211 */ /* 0x080fe200000f0eff */
[-C--:B------:R-:W-:Y:S01]  /*1070*/  IMAD R23, R23, R20.reuse, RZ ;  /* 0x0000001417177224 */ /* 0x080fe200078e02ff */
[----:B------:R-:W-:Y:S01]  /*1080*/  LEA.HI.X.SX32 R52, R18, R11, 0x1, P6 ;  /* 0x0000000b12347211 */ /* 0x000fe200030f0eff */
[----:B------:R-:W-:Y:S01]  /*1090*/  IMAD R19, R19, R20, RZ ;  /* 0x0000001413137224 */ /* 0x000fe200078e02ff */
[-C--:B------:R-:W-:Y:S01]  /*10a0*/  LEA R51, P5, R13, R10.reuse, 0x1 ;  /* 0x0000000a0d337211 */ /* 0x080fe200078a08ff */
[----:B0-----:R-:W-:Y:S01]  /*10b0*/  IMAD R12, R12, UR5, RZ ;  /* 0x000000050c0c7c24 */ /* 0x001fe2000f8e02ff */
[-C--:B------:R-:W-:Y:S01]  /*10c0*/  LEA R49, P4, R15, R10.reuse, 0x1 ;  /* 0x0000000a0f317211 */ /* 0x080fe200078808ff */
[----:B------:R-:W0:Y:S01]  /*10d0*/  LDCU UR5, c[0x0][0x3a0] ;  /* 0x00007400ff0577ac */ /* 0x000e220008000800 */
[----:B------:R-:W-:-:S02]  /*10e0*/  LEA R47, P3, R46, R10, 0x1 ;  /* 0x0000000a2e2f7211 */ /* 0x000fc400078608ff */
[-C--:B------:R-:W-:Y:S02]  /*10f0*/  LEA R27, P2, R21, R10.reuse, 0x1 ;  /* 0x0000000a151b7211 */ /* 0x080fe400078408ff */
[-C--:B------:R-:W-:Y:S01]  /*1100*/  LEA R42, P1, R23, R10.reuse, 0x1 ;  /* 0x0000000a172a7211 */ /* 0x080fe200078208ff */
[----:B-1----:R-:W-:Y:S01]  /*1110*/  IMAD R33, R38, R17, RZ ;  /* 0x0000001126217224 */ /* 0x002fe200078e02ff */
[----:B------:R-:W-:Y:S01]  /*1120*/  LEA R41, P0, R19, R10, 0x1 ;  /* 0x0000000a13297211 */ /* 0x000fe200078008ff */
[----:B------:R-:W-:Y:S01]  /*1130*/  IMAD.SHL.U32 R34, R17, 0x40, RZ ;  /* 0x0000004011227824 */ /* 0x000fe200078e00ff */
[----:B---3--:R-:W-:Y:S01]  /*1140*/  LEA R56, P6, R12, R8, 0x1 ;  /* 0x000000080c387211 */ /* 0x008fe200078c08ff */
[----:B------:R-:W-:Y:S01]  /*1150*/  IMAD R8, R16, R32, RZ ;  /* 0x0000002010087224 */ /* 0x000fe200078e02ff */
[-C--:B------:R-:W-:Y:S02]  /*1160*/  LEA.HI.X.SX32 R50, R13, R11.reuse, 0x1, P5 ;  /* 0x0000000b0d327211 */ /* 0x080fe400028f0eff */
[----:B------:R-:W-:-:S02]  /*1170*/  LEA.HI.X.SX32 R48, R15, R11, 0x1, P4 ;  /* 0x0000000b0f307211 */ /* 0x000fc400020f0eff */
[----:B------:R-:W-:Y:S02]  /*1180*/  CS2R R14, SRZ ;  /* 0x00000000000e7805 */ /* 0x000fe4000001ff00 */
[-C--:B------:R-:W-:Y:S02]  /*1190*/  LEA.HI.X.SX32 R46, R46, R11.reuse, 0x1, P3 ;  /* 0x0000000b2e2e7211 */ /* 0x080fe400018f0eff */
[-C--:B------:R-:W-:Y:S02]  /*11a0*/  LEA.HI.X.SX32 R58, R21, R11.reuse, 0x1, P2 ;  /* 0x0000000b153a7211 */ /* 0x080fe400010f0eff */
[-C--:B------:R-:W-:Y:S02]  /*11b0*/  LEA.HI.X.SX32 R43, R23, R11.reuse, 0x1, P1 ;  /* 0x0000000b172b7211 */ /* 0x080fe400008f0eff */
[----:B------:R-:W-:Y:S02]  /*11c0*/  LEA.HI.X.SX32 R40, R19, R11, 0x1, P0 ;  /* 0x0000000b13287211 */ /* 0x000fe400000f0eff */
[----:B------:R-:W-:-:S02]  /*11d0*/  LEA.HI.X.SX32 R57, R12, R9, 0x1, P6 ;  /* 0x000000090c397211 */ /* 0x000fc400030f0eff */
[----:B------:R-:W-:Y:S02]  /*11e0*/  CS2R R12, SRZ ;  /* 0x00000000000c7805 */ /* 0x000fe4000001ff00 */
[C---:B------:R-:W-:Y:S02]  /*11f0*/  LOP3.LUT R19, R16.reuse, 0x8, RZ, 0xfc, !PT ;  /* 0x0000000810137812 */ /* 0x040fe400078efcff */
[C---:B------:R-:W-:Y:S02]  /*1200*/  LOP3.LUT R21, R16.reuse, 0x10, RZ, 0xfc, !PT ;  /* 0x0000001010157812 */ /* 0x040fe400078efcff */
[C---:B------:R-:W-:Y:S01]  /*1210*/  LOP3.LUT R11, R16.reuse, 0x20, RZ, 0xfc, !PT ;  /* 0x00000020100b7812 */ /* 0x040fe200078efcff */
[-C--:B------:R-:W-:Y:S01]  /*1220*/  IMAD R30, R19, R32.reuse, RZ ;  /* 0x00000020131e7224 */ /* 0x080fe200078e02ff */
[C---:B------:R-:W-:Y:S01]  /*1230*/  LOP3.LUT R23, R16.reuse, 0x28, RZ, 0xfc, !PT ;  /* 0x0000002810177812 */ /* 0x040fe200078efcff */
[-C--:B------:R-:W-:Y:S01]  /*1240*/  IMAD R28, R21, R32.reuse, RZ ;  /* 0x00000020151c7224 */ /* 0x080fe200078e02ff */
[----:B------:R-:W-:Y:S01]  /*1250*/  LOP3.LUT R9, R16, 0x30, RZ, 0xfc, !PT ;  /* 0x0000003010097812 */ /* 0x000fe200078efcff */
[-C--:B------:R-:W-:Y:S01]  /*1260*/  IMAD R11, R11, R32.reuse, RZ ;  /* 0x000000200b0b7224 */ /* 0x080fe200078e02ff */
[----:B------:R-:W-:Y:S01]  /*1270*/  LOP3.LUT R37, R6, 0x40, RZ, 0x3c, !PT ;  /* 0x0000004006257812 */ /* 0x000fe200078e3cff */
[----:B------:R-:W-:-:S02]  /*1280*/  IMAD R10, R23, R32, RZ ;  /* 0x00000020170a7224 */ /* 0x000fc400078e02ff */
[-C--:B------:R-:W-:Y:S02]  /*1290*/  IMAD R9, R9, R32.reuse, RZ ;  /* 0x0000002009097224 */ /* 0x080fe400078e02ff */
[----:B0-----:R-:W-:-:S07]  /*12a0*/  IMAD R32, R39, R32, RZ ;  /* 0x0000002027207224 */ /* 0x001fce00078e02ff */
.L_x_1:
[----:B------:R-:W-:Y:S01]  /*12b0*/  SHF.R.U32.HI R18, RZ, 0x5, R2 ;  /* 0x00000005ff127819 */ /* 0x000fe20000011602 */
[----:B------:R-:W-:Y:S01]  /*12c0*/  IMAD.WIDE R16, R8, 0x2, R56 ;  /* 0x0000000208107825 */ /* 0x000fe200078e0238 */
[----:B------:R-:W-:Y:S02]  /*12d0*/  PRMT R23, RZ, 0x7610, R23 ;  /* 0x00007610ff177816 */ /* 0x000fe40000000017 */
[----:B------:R-:W-:-:S04]  /*12e0*/  SGXT.U32 R18, R18, 0x3 ;  /* 0x000000031212781a */ /* 0x000fc80000000000 */
[C---:B------:R-:W-:Y:S02]  /*12f0*/  ISETP.GE.AND P0, PT, R18.reuse, UR5, PT ;  /* 0x0000000512007c0c */ /* 0x040fe4000bf06270 */
[----:B------:R-:W-:-:S04]  /*1300*/  LOP3.LUT R19, R18, 0x8, RZ, 0xfc, !PT ;  /* 0x0000000812137812 */ /* 0x000fc800078efcff */
[----:B------:R-:W-:Y:S02]  /*1310*/  ISETP.GE.AND P1, PT, R19, UR5, PT ;  /* 0x0000000513007c0c */ /* 0x000fe4000bf26270 */
[----:B------:R-:W-:Y:S02]  /*1320*/  LOP3.LUT R19, R18, 0x10, RZ, 0xfc, !PT ;  /* 0x0000001012137812 */ /* 0x000fe400078efcff */
[----:B------:R-:W-:-:S03]  /*1330*/  PRMT R25, RZ, 0x7610, R25 ;  /* 0x00007610ff197816 */ /* 0x000fc60000000019 */
[----:B------:R0:W2:Y:S01]  /*1340*/  @!P0 LDG.E.U16 R23, desc[UR6][R16.64] ;  /* 0x0000000610178981 */ /* 0x0000a2000c1e1500 */
[----:B------:R-:W-:Y:S02]  /*1350*/  ISETP.GE.AND P0, PT, R19, UR5, PT ;  /* 0x0000000513007c0c */ /* 0x000fe4000bf06270 */
[----:B------:R-:W-:Y:S01]  /*1360*/  PRMT R26, RZ, 0x7610, R26 ;  /* 0x00007610ff1a7816 */ /* 0x000fe2000000001a */
[----:B0-----:R-:W-:-:S05]  /*1370*/  IMAD.WIDE R16, R30, 0x2, R56 ;  /* 0x000000021e107825 */ /* 0x001fca00078e0238 */
[----:B------:R0:W3:Y:S01]  /*1380*/  @!P1 LDG.E.U16 R25, desc[UR6][R16.64] ;  /* 0x0000000610199981 */ /* 0x0000e2000c1e1500 */
[----:B------:R-:W-:Y:S02]  /*1390*/  ISETP.GE.AND P1, PT, R39, UR5, PT ;  /* 0x0000000527007c0c */ /* 0x000fe4000bf26270 */
[----:B------:R-:W-:Y:S01]  /*13a0*/  PRMT R24, RZ, 0x7610, R24 ;  /* 0x00007610ff187816 */ /* 0x000fe20000000018 */
[----:B0-----:R-:W-:-:S05]  /*13b0*/  IMAD.WIDE R16, R28, 0x2, R56 ;  /* 0x000000021c107825 */ /* 0x001fca00078e0238 */
[----:B------:R0:W4:Y:S01]  /*13c0*/  @!P0 LDG.E.U16 R26, desc[UR6][R16.64] ;  /* 0x00000006101a8981 */ /* 0x000122000c1e1500 */
[----:B------:R-:W-:-:S04]  /*13d0*/  LOP3.LUT R19, R18, 0x20, RZ, 0xfc, !PT ;  /* 0x0000002012137812 */ /* 0x000fc800078efcff */
[----:B------:R-:W-:Y:S01]  /*13e0*/  ISETP.GE.AND P0, PT, R19, UR5, PT ;  /* 0x0000000513007c0c */ /* 0x000fe2000bf06270 */
[----:B0-----:R-:W-:-:S05]  /*13f0*/  IMAD.WIDE R16, R32, 0x2, R56 ;  /* 0x0000000220107825 */ /* 0x001fca00078e0238 */
[----:B------:R0:W5:Y:S01]  /*1400*/  @!P1 LDG.E.U16 R24, desc[UR6][R16.64] ;  /* 0x0000000610189981 */ /* 0x000162000c1e1500 */
[----:B------:R-:W-:Y:S02]  /*1410*/  PRMT R22, RZ, 0x7610, R22 ;  /* 0x00007610ff167816 */ /* 0x000fe40000000016 */
[----:B------:R-:W-:Y:S02]  /*1420*/  LOP3.LUT R19, R18, 0x28, RZ, 0xfc, !PT ;  /* 0x0000002812137812 */ /* 0x000fe400078efcff */
[----:B------:R-:W-:Y:S01]  /*1430*/  LEA.HI R20, R2, 0x38, RZ, 0x1b ;  /* 0x0000003802147811 */ /* 0x000fe200078fd8ff */
[----:B0-----:R-:W-:-:S03]  /*1440*/  IMAD.WIDE R16, R11, 0x2, R56 ;  /* 0x000000020b107825 */ /* 0x001fc600078e0238 */
[----:B------:R-:W-:Y:S02]  /*1450*/  ISETP.GE.AND P2, PT, R20, UR5, PT ;  /* 0x0000000514007c0c */ /* 0x000fe4000bf46270 */
[----:B------:R0:W5:Y:S01]  /*1460*/  @!P0 LDG.E.U16 R22, desc[UR6][R16.64] ;  /* 0x0000000610168981 */ /* 0x000162000c1e1500 */
[----:B------:R-:W-:Y:S01]  /*1470*/  ISETP.GE.AND P0, PT, R19, UR5, PT ;  /* 0x0000000513007c0c */ /* 0x000fe2000bf06270 */
[----:B------:R-:W-:Y:S01]  /*1480*/  IMAD.WIDE R20, R29, 0x2, R56 ;  /* 0x000000021d147825 */ /* 0x000fe200078e0238 */
[----:B------:R-:W-:-:S04]  /*1490*/  LOP3.LUT R18, R18, 0x30, RZ, 0xfc, !PT ;  /* 0x0000003012127812 */ /* 0x000fc800078efcff */
[----:B------:R-:W-:Y:S01]  /*14a0*/  ISETP.GE.AND P1, PT, R18, UR5, PT ;  /* 0x0000000512007c0c */ /* 0x000fe2000bf26270 */
[----:B------:R-:W-:Y:S01]  /*14b0*/  IMAD.WIDE R18, R10, 0x2, R56 ;  /* 0x000000020a127825 */ /* 0x000fe200078e0238 */
[----:B0-----:R-:W-:Y:S02]  /*14c0*/  PRMT R16, RZ, 0x7610, R16 ;  /* 0x00007610ff107816 */ /* 0x001fe40000000010 */
[----:B------:R-:W-:-:S04]  /*14d0*/  PRMT R17, RZ, 0x7610, R17 ;  /* 0x00007610ff117816 */ /* 0x000fc80000000011 */
[----:B------:R0:W5:Y:S04]  /*14e0*/  @!P0 LDG.E.U16 R16, desc[UR6][R18.64] ;  /* 0x0000000612108981 */ /* 0x000168000c1e1500 */
[----:B------:R1:W5:Y:S01]  /*14f0*/  @!P2 LDG.E.U16 R17, desc[UR6][R20.64] ;  /* 0x000000061411a981 */ /* 0x000362000c1e1500 */
[----:B0-----:R-:W-:Y:S01]  /*1500*/  PRMT R18, RZ, 0x7610, R18 ;  /* 0x00007610ff127816 */ /* 0x001fe20000000012 */
[----:B-1----:R-:W-:-:S05]  /*1510*/  IMAD.WIDE R20, R9, 0x2, R56 ;  /* 0x0000000209147825 */ /* 0x002fca00078e0238 */
[----:B------:R0:W5:Y:S01]  /*1520*/  @!P1 LDG.E.U16 R18, desc[UR6][R20.64] ;  /* 0x0000000614129981 */ /* 0x000162000c1e1500 */
[----:B------:R-:W-:Y:S01]  /*1530*/  BAR.SYNC.DEFER_BLOCKING 0x0 ;  /* 0x0000000000007b1d */ /* 0x000fe20000010000 */
[-C--:B------:R-:W-:Y:S02]  /*1540*/  LOP3.LUT R41, R41, R40.reuse, RZ, 0x3c, !PT ;  /* 0x0000002829297212 */ /* 0x080fe400078e3cff */
[----:B------:R-:W-:Y:S02]  /*1550*/  ISETP.GE.AND P0, PT, R38, UR5, PT ;  /* 0x0000000526007c0c */ /* 0x000fe4000bf06270 */
[----:B------:R-:W-:-:S04]  /*1560*/  LOP3.LUT R40, R41, R40, RZ, 0x3c, !PT ;  /* 0x0000002829287212 */ /* 0x000fc800078e3cff */
[----:B------:R-:W-:Y:S02]  /*1570*/  LOP3.LUT R41, R41, R40, RZ, 0x3c, !PT ;  /* 0x0000002829297212 */ /* 0x000fe400078e3cff */
[----:B------:R-:W-:Y:S01]  /*1580*/  PRMT R19, RZ, 0x7610, R19 ;  /* 0x00007610ff137816 */ /* 0x000fe20000000013 */
[----:B0-----:R-:W-:Y:S01]  /*1590*/  IMAD.WIDE R20, R33, 0x2, R40 ;  /* 0x0000000221147825 */ /* 0x001fe200078e0228 */
[----:B------:R-:W-:-:S03]  /*15a0*/  LOP3.LUT R47, R47, R46, RZ, 0x3c, !PT ;  /* 0x0000002e2f2f7212 */ /* 0x000fc600078e3cff */
[----:B------:R-:W-:Y:S01]  /*15b0*/  IMAD.WIDE R44, R33, 0x2, R42 ;  /* 0x00000002212c7825 */ /* 0x000fe200078e022a */
[----:B------:R0:W5:Y:S01]  /*15c0*/  @!P0 LDG.E.U16 R19, desc[UR6][R20.64] ;  /* 0x0000000614138981 */ /* 0x000162000c1e1500 */
[----:B------:R-:W-:Y:S02]  /*15d0*/  LOP3.LUT R46, R47, R46, RZ, 0x3c, !PT ;  /* 0x0000002e2f2e7212 */ /* 0x000fe400078e3cff */
[----:B0-----:R-:W-:Y:S02]  /*15e0*/  PRMT R20, RZ, 0x7610, R20 ;  /* 0x00007610ff147816 */ /* 0x001fe40000000014 */
[----:B------:R-:W-:-:S04]  /*15f0*/  PRMT R21, RZ, 0x7610, R21 ;  /* 0x00007610ff157816 */ /* 0x000fc80000000015 */
[----:B------:R0:W5:Y:S01]  /*1600*/  @!P0 LDG.E.U16 R20, desc[UR6][R44.64] ;  /* 0x000000062c148981 */ /* 0x000162000c1e1500 */
[----:B------:R-:W-:Y:S02]  /*1610*/  LOP3.LUT R49, R49, R48, RZ, 0x3c, !PT ;  /* 0x0000003031317212 */ /* 0x000fe400078e3cff */
[----:B------:R-:W-:Y:S01]  /*1620*/  LOP3.LUT R47, R47, R46, RZ, 0x3c, !PT ;  /* 0x0000002e2f2f7212 */ /* 0x000fe200078e3cff */
[----:B0-----:R-:W-:Y:S02]  /*1630*/  IMAD.MOV.U32 R44, RZ, RZ, R27 ;  /* 0x000000ffff2c7224 */ /* 0x001fe400078e001b */
[----:B------:R-:W-:Y:S01]  /*1640*/  IMAD.MOV.U32 R45, RZ, RZ, R58 ;  /* 0x000000ffff2d7224 */ /* 0x000fe200078e003a */
[----:B------:R-:W-:Y:S01]  /*1650*/  LOP3.LUT R48, R49, R48, RZ, 0x3c, !PT ;  /* 0x0000003031307212 */ /* 0x000fe200078e3cff */
[----:B------:R-:W-:Y:S01]  /*1660*/  IMAD.WIDE R58, R33, 0x2, R44 ;  /* 0x00000002213a7825 */ /* 0x000fe200078e022c */
[----:B------:R-:W-:Y:S02]  /*1670*/  LOP3.LUT R51, R51, R50, RZ, 0x3c, !PT ;  /* 0x0000003233337212 */ /* 0x000fe400078e3cff */
[----:B------:R-:W-:-:S02]  /*1680*/  LOP3.LUT R49, R49, R48, RZ, 0x3c, !PT ;  /* 0x0000003031317212 */ /* 0x000fc400078e3cff */
[----:B------:R0:W5:Y:S01]  /*1690*/  @!P0 LDG.E.U16 R21, desc[UR6][R58.64] ;  /* 0x000000063a158981 */ /* 0x000162000c1e1500 */
[----:B------:R-:W-:Y:S02]  /*16a0*/  LOP3.LUT R50, R51, R50, RZ, 0x3c, !PT ;  /* 0x0000003233327212 */ /* 0x000fe400078e3cff */
[----:B------:R-:W-:Y:S01]  /*16b0*/  LOP3.LUT R53, R53, R52, RZ, 0x3c, !PT ;  /* 0x0000003435357212 */ /* 0x000fe200078e3cff */
[----:B0-----:R-:W-:Y:S01]  /*16c0*/  IMAD.WIDE R58, R33, 0x2, R46 ;  /* 0x00000002213a7825 */ /* 0x001fe200078e022e */
[----:B------:R-:W-:Y:S02]  /*16d0*/  LOP3.LUT R51, R51, R50, RZ, 0x3c, !PT ;  /* 0x0000003233337212 */ /* 0x000fe400078e3cff */
[----:B------:R-:W-:Y:S02]  /*16e0*/  LOP3.LUT R52, R53, R52, RZ, 0x3c, !PT ;  /* 0x0000003435347212 */ /* 0x000fe400078e3cff */
[----:B------:R-:W-:Y:S02]  /*16f0*/  LOP3.LUT R55, R55, R54, RZ, 0x3c, !PT ;  /* 0x0000003637377212 */ /* 0x000fe400078e3cff */
[----:B------:R-:W-:-:S02]  /*1700*/  LOP3.LUT R53, R53, R52, RZ, 0x3c, !PT ;  /* 0x0000003435357212 */ /* 0x000fc400078e3cff */
[----:B------:R-:W-:-:S04]  /*1710*/  LOP3.LUT R54, R55, R54, RZ, 0x3c, !PT ;  /* 0x0000003637367212 */ /* 0x000fc800078e3cff */
[----:B------:R-:W-:Y:S02]  /*1720*/  LOP3.LUT R55, R55, R54, RZ, 0x3c, !PT ;  /* 0x0000003637377212 */ /* 0x000fe400078e3cff */
[----:B------:R-:W-:Y:S01]  /*1730*/  PRMT R61, RZ, 0x7610, R61 ;  /* 0x00007610ff3d7816 */ /* 0x000fe2000000003d */
[----:B--2---:R0:W-:Y:S02]  /*1740*/  STS.U16 [R5+UR4], R23 ;  /* 0x0000001705007988 */ /* 0x0041e40008000404 */
[----:B0-----:R-:W-:Y:S02]  /*1750*/  PRMT R23, RZ, 0x7610, R23 ;  /* 0x00007610ff177816 */ /* 0x001fe40000000017 */
[----:B---3--:R0:W-:Y:S04]  /*1760*/  STS.U16 [R5+UR4+0x200], R25 ;  /* 0x0002001905007988 */ /* 0x0081e80008000404 */
[----:B------:R1:W2:Y:S01]  /*1770*/  @!P0 LDG.E.U16 R23, desc[UR6][R58.64] ;  /* 0x000000063a178981 */ /* 0x0002a2000c1e1500 */
[----:B0-----:R-:W-:Y:S01]  /*1780*/  PRMT R25, RZ, 0x7610, R25 ;  /* 0x00007610ff197816 */ /* 0x001fe20000000019 */
[----:B-1----:R-:W-:-:S02]  /*1790*/  IMAD.WIDE R58, R33, 0x2, R48 ;  /* 0x00000002213a7825 */ /* 0x002fc400078e0230 */
[----:B----4-:R0:W-:Y:S04]  /*17a0*/  STS.U16 [R5+UR4+0x400], R26 ;  /* 0x0004001a05007988 */ /* 0x0101e80008000404 */
[----:B------:R1:W3:Y:S01]  /*17b0*/  @!P0 LDG.E.U16 R25, desc[UR6][R58.64] ;  /* 0x000000063a198981 */ /* 0x0002e2000c1e1500 */
[----:B0-----:R-:W-:Y:S01]  /*17c0*/  PRMT R26, RZ, 0x7610, R26 ;  /* 0x00007610ff1a7816 */ /* 0x001fe2000000001a */
[C---:B-1----:R-:W-:Y:S02]  /*17d0*/  IMAD.WIDE R58, R33.reuse, 0x2, R50 ;  /* 0x00000002213a7825 */ /* 0x042fe400078e0232 */
[----:B-----5:R0:W-:Y:S04]  /*17e0*/  STS.U16 [R5+UR4+0x600], R24 ;  /* 0x0006001805007988 */ /* 0x0201e80008000404 */
[----:B------:R1:W4:Y:S01]  /*17f0*/  @!P0 LDG.E.U16 R26, desc[UR6][R58.64] ;  /* 0x000000063a1a8981 */ /* 0x000322000c1e1500 */
[----:B0-----:R-:W-:Y:S01]  /*1800*/  PRMT R24, RZ, 0x7610, R24 ;  /* 0x00007610ff187816 */ /* 0x001fe20000000018 */
[----:B-1----:R-:W-:-:S05]  /*1810*/  IMAD.WIDE R58, R33, 0x2, R52 ;  /* 0x00000002213a7825 */ /* 0x002fca00078e0234 */
[----:B------:R0:W5:Y:S02]  /*1820*/  @!P0 LDG.E.U16 R24, desc[UR6][R58.64] ;  /* 0x000000063a188981 */ /* 0x000164000c1e1500 */
[----:B0-----:R-:W-:-:S05]  /*1830*/  IMAD.WIDE R58, R33, 0x2, R54 ;  /* 0x00000002213a7825 */ /* 0x001fca00078e0236 */
[----:B------:R0:W4:Y:S04]  /*1840*/  @!P0 LDG.E.U16 R61, desc[UR6][R58.64] ;  /* 0x000000063a3d8981 */ /* 0x000128000c1e1500 */
[----:B------:R-:W-:Y:S04]  /*1850*/  STS.U16 [R5+UR4+0x800], R22 ;  /* 0x0008001605007988 */ /* 0x000fe80008000404 */
[----:B------:R-:W-:Y:S04]  /*1860*/  STS.U16 [R5+UR4+0xa00], R16 ;  /* 0x000a001005007988 */ /* 0x000fe80008000404 */
[----:B------:R-:W-:Y:S04]  /*1870*/  STS.U16 [R5+UR4+0xe00], R17 ;  /* 0x000e001105007988 */ /* 0x000fe80008000404 */
[----:B------:R-:W-:Y:S04]  /*1880*/  STS.U16 [R5+UR4+0xc00], R18 ;  /* 0x000c001205007988 */ /* 0x000fe80008000404 */
[----:B------:R-:W-:Y:S04]  /*1890*/  STS.U16 [R5+UR4+0x1000], R19 ;  /* 0x0010001305007988 */ /* 0x000fe80008000404 */
[----:B------:R-:W-:Y:S01]  /*18a0*/  STS.U16 [R5+UR4+0x1400], R21 ;  /* 0x0014001505007988 */ /* 0x000fe20008000404 */
[----:B------:R-:W-:-:S05]  /*18b0*/  VIADD R35, R35, 0xffffffff ;  /* 0xffffffff23237836 */ /* 0x000fca0000000000 */
[----:B------:R-:W-:Y:S01]  /*18c0*/  ISETP.NE.U32.AND P0, PT, R35, RZ, PT ;  /* 0x000000ff2300720c */ /* 0x000fe20003f05070 */
[----:B------:R-:W-:Y:S01]  /*18d0*/  IMAD.WIDE R44, R34, 0x2, R44 ;  /* 0x00000002222c7825 */ /* 0x000fe200078e022c */
[----:B------:R-:W-:-:S03]  /*18e0*/  UIADD3 UR5, UPT, UPT, UR5, -0x40, URZ ;  /* 0xffffffc005057890 */ /* 0x000fc6000fffe0ff */
[----:B------:R-:W-:-:S04]  /*18f0*/  IMAD.WIDE R42, R34, 0x2, R42 ;  /* 0x00000002222a7825 */ /* 0x000fc800078e022a */
[----:B0-----:R-:W-:Y:S02]  /*1900*/  IMAD.MOV.U32 R58, RZ, RZ, R45 ;  /* 0x000000ffff3a7224 */ /* 0x001fe400078e002d */
[----:B------:R-:W-:Y:S01]  /*1910*/  IMAD.WIDE R56, R31, 0x2, R56 ;  /* 0x000000021f387825 */ /* 0x000fe200078e0238 */
[----:B---3--:R-:W-:Y:S04]  /*1920*/  STS.U16 [R5+UR4+0x1800], R25 ;  /* 0x0018001905007988 */ /* 0x008fe80008000404 */
[----:B-----5:R-:W-:Y:S04]  /*1930*/  STS.U16 [R5+UR4+0x1c00], R24 ;  /* 0x001c001805007988 */ /* 0x020fe80008000404 */
[----:B------:R-:W-:Y:S04]  /*1940*/  STS.U16 [R36+UR4+0x1200], R20 ;  /* 0x0012001424007988 */ /* 0x000fe80008000404 */
[----:B--2---:R-:W-:Y:S04]  /*1950*/  STS.U16 [R36+UR4+0x1600], R23 ;  /* 0x0016001724007988 */ /* 0x004fe80008000404 */
[----:B----4-:R-:W-:Y:S04]  /*1960*/  STS.U16 [R36+UR4+0x1a00], R26 ;  /* 0x001a001a24007988 */ /* 0x010fe80008000404 */
[----:B------:R-:W-:Y:S01]  /*1970*/  STS.U16 [R36+UR4+0x1e00], R61 ;  /* 0x001e003d24007988 */ /* 0x000fe20008000404 */
[----:B------:R-:W-:Y:S06]  /*1980*/  BAR.SYNC.DEFER_BLOCKING 0x0 ;  /* 0x0000000000007b1d */ /* 0x000fec0000010000 */
[----:B------:R-:W-:Y:S04]  /*1990*/  LDSM.16.MT88.4 R16, [R7] ;  /* 0x000000000710783b */ /* 0x000fe80000004200 */
[----:B------:R-:W0:Y:S04]  /*19a0*/  LDSM.16.M88.4 R20, [R6+UR4+0x1000] ;  /* 0x001000040614783b */ /* 0x000e280008000200 */
[----:B------:R-:W1:Y:S01]  /*19b0*/  LDSM.16.MT88.4 R24, [R7+0x400] ;  /* 0x000400000718783b */ /* 0x000e620000004200 */
[----:B0-----:R-:W-:Y:S03]  /*19c0*/  HMMA.16816.F32.BF16 R16, R16, R20, R12 ;  /* 0x000000141010723c */ /* 0x001fe6000004180c */
[----:B------:R-:W-:-:S15]  /*19d0*/  LDSM.16.MT88.4 R12, [R7+0x800] ;  /* 0x00080000070c783b */ /* 0x000fde0000004200 */
[----:B------:R-:W-:Y:S02]  /*19e0*/  NOP ;  /* 0x0000000000007918 */ /* 0x000fe40000000000 */
[----:B-1----:R-:W-:Y:S01]  /*19f0*/  HMMA.16816.F32.BF16 R24, R24, R22, R16 ;  /* 0x000000161818723c */ /* 0x002fe20000041810 */
[----:B------:R-:W0:Y:S04]  /*1a00*/  LDSM.16.M88.4 R16, [R37+UR4+0x1000] ;  /* 0x001000042510783b */ /* 0x000e280008000200 */
[----:B------:R-:W1:-:S15]  /*1a10*/  LDSM.16.MT88.4 R20, [R7+0xc00] ;  /* 0x000c00000714783b */ /* 0x000e5e0000004200 */
[----:B0-----:R-:W-:Y:S01]  /*1a20*/  HMMA.16816.F32.BF16 R12, R12, R16, R24 ;  /* 0x000000100c0c723c */ /* 0x001fe20000041818 */
[----:B------:R-:W-:-:S04]  /*1a30*/  IMAD.WIDE R16, R34, 0x2, R52 ;  /* 0x0000000222107825 */ /* 0x000fc800078e0234 */
[----:B------:R-:W-:Y:S02]  /*1a40*/  IMAD.MOV.U32 R53, RZ, RZ, R16 ;  /* 0x000000ffff357224 */ /* 0x000fe400078e0010 */
[----:B------:R-:W-:Y:S02]  /*1a50*/  IMAD.MOV.U32 R52, RZ, RZ, R17 ;  /* 0x000000ffff347224 */ /* 0x000fe400078e0011 */
[----:B------:R-:W-:-:S04]  /*1a60*/  IMAD.WIDE R24, R34, 0x2, R54 ;  /* 0x0000000222187825 */ /* 0x000fc800078e0236 */
[----:B------:R-:W-:-:S04]  /*1a70*/  IMAD.WIDE R16, R34, 0x2, R46 ;  /* 0x0000000222107825 */ /* 0x000fc800078e022e */
[----:B------:R-:W-:Y:S02]  /*1a80*/  IMAD.MOV.U32 R55, RZ, RZ, R24 ;  /* 0x000000ffff377224 */ /* 0x000fe400078e0018 */
[----:B------:R-:W-:Y:S02]  /*1a90*/  IMAD.MOV.U32 R54, RZ, RZ, R25 ;  /* 0x000000ffff367224 */ /* 0x000fe400078e0019 */
[----:B------:R-:W-:Y:S01]  /*1aa0*/  IMAD.WIDE R26, R34, 0x2, R50 ;  /* 0x00000002221a7825 */ /* 0x000fe200078e0232 */
[----:B-1----:R-:W-:Y:S03]  /*1ab0*/  HMMA.16816.F32.BF16 R12, R20, R18, R12 ;  /* 0x00000012140c723c */ /* 0x002fe6000004180c */
[----:B------:R-:W-:Y:S02]  /*1ac0*/  IMAD.MOV.U32 R47, RZ, RZ, R16 ;  /* 0x000000ffff2f7224 */ /* 0x000fe400078e0010 */
[----:B------:R-:W-:-:S02]  /*1ad0*/  IMAD.MOV.U32 R46, RZ, RZ, R17 ;  /* 0x000000ffff2e7224 */ /* 0x000fc400078e0011 */
[----:B------:R-:W-:-:S04]  /*1ae0*/  IMAD.WIDE R24, R34, 0x2, R48 ;  /* 0x0000000222187825 */ /* 0x000fc800078e0230 */
[----:B------:R-:W-:-:S04]  /*1af0*/  IMAD.WIDE R16, R34, 0x2, R40 ;  /* 0x0000000222107825 */ /* 0x000fc800078e0228 */
[----:B------:R-:W-:Y:S02]  /*1b00*/  IMAD.MOV.U32 R50, RZ, RZ, R27 ;  /* 0x000000ffff327224 */ /* 0x000fe400078e001b */
[----:B------:R-:W-:Y:S02]  /*1b10*/  IMAD.MOV.U32 R51, RZ, RZ, R26 ;  /* 0x000000ffff337224 */ /* 0x000fe400078e001a */
[----:B------:R-:W-:Y:S02]  /*1b20*/  IMAD.MOV.U32 R49, RZ, RZ, R24 ;  /* 0x000000ffff317224 */ /* 0x000fe400078e0018 */
[----:B------:R-:W-:Y:S02]  /*1b30*/  IMAD.MOV.U32 R48, RZ, RZ, R25 ;  /* 0x000000ffff307224 */ /* 0x000fe400078e0019 */
[----:B------:R-:W-:Y:S02]  /*1b40*/  IMAD.MOV.U32 R27, RZ, RZ, R44 ;  /* 0x000000ffff1b7224 */ /* 0x000fe400078e002c */
[----:B------:R-:W-:-:S02]  /*1b50*/  IMAD.MOV.U32 R41, RZ, RZ, R16 ;  /* 0x000000ffff297224 */ /* 0x000fc400078e0010 */
[----:B------:R-:W-:Y:S01]  /*1b60*/  IMAD.MOV.U32 R40, RZ, RZ, R17 ;  /* 0x000000ffff287224 */ /* 0x000fe200078e0011 */
[----:B------:R-:W-:Y:S06]  /*1b70*/  @P0 BRA `(.L_x_1) ;  /* 0xfffffff400cc0947 */ /* 0x000fec000383ffff */
[----:B------:R-:W-:Y:S02]  /*1b80*/  F2FP.BF16.F32.PACK_AB R14, R15, R14 ;  /* 0x0000000e0f0e723e */ /* 0x000fe400000010ff */
[----:B------:R-:W-:-:S07]  /*1b90*/  F2FP.BF16.F32.PACK_AB R12, R13, R12 ;  /* 0x0000000c0d0c723e */ /* 0x000fce00000010ff */
.L_x_0:
[----:B------:R-:W0:Y:S01]  /*1ba0*/  S2R R9, SR_TID.X ;  /* 0x0000000000097919 */ /* 0x000e220000002100 */
[----:B------:R-:W1:Y:S01]  /*1bb0*/  S2UR UR5, SR_CgaCtaId ;  /* 0x00000000000579c3 */ /* 0x000e620000008800 */
[----:B------:R-:W-:Y:S01]  /*1bc0*/  LOP3.LUT R3, R3, 0x60, RZ, 0xc0, !PT ;  /* 0x0000006003037812 */ /* 0x000fe200078ec0ff */
[----:B------:R-:W-:-:S06]  /*1bd0*/  IMAD.SHL.U32 R7, R2, 0x40, RZ ;  /* 0x0000004002077824 */ /* 0x000fcc00078e00ff */
[----:B------:R-:W-:Y:S01]  /*1be0*/  BAR.SYNC.DEFER_BLOCKING 0x0 ;  /* 0x0000000000007b1d */ /* 0x000fe20000010000 */
[--C-:B------:R-:W-:Y:S01]  /*1bf0*/  SHF.R.S32.HI R10, RZ, 0x7, R2.reuse ;  /* 0x00000007ff0a7819 */ /* 0x100fe20000011402 */
[----:B------:R-:W-:Y:S01]  /*1c00*/  IMAD.SHL.U32 R6, R2, 0x4, RZ ;  /* 0x0000000402067824 */ /* 0x000fe200078e00ff */
[----:B------:R-:W-:Y:S01]  /*1c10*/  LOP3.LUT R8, R3, 0x1c, R2, 0xf8, !PT ;  /* 0x0000001c03087812 */ /* 0x000fe200078ef802 */
[----:B------:R-:W-:Y:S01]  /*1c20*/  IMAD.IADD R39, R39, 0x1, R4 ;  /* 0x0000000127277824 */ /* 0x000fe200078e0204 */
[----:B------:R-:W-:Y:S01]  /*1c30*/  SHF.R.U32.HI R5, RZ, 0x4, R2 ;  /* 0x00000004ff057819 */ /* 0x000fe20000011602 */
[----:B------:R-:W-:Y:S01]  /*1c40*/  UMOV UR4, 0x400 ;  /* 0x0000040000047882 */ /* 0x000fe20000000000 */
[----:B------:R-:W-:Y:S01]  /*1c50*/  SGXT R3, R10, 0x1 ;  /* 0x000000010a03781a */ /* 0x000fe20000000200 */
[----:B------:R-:W2:Y:S01]  /*1c60*/  LDCU.128 UR8, c[0x0][0x390] ;  /* 0x00007200ff0877ac */ /* 0x000ea20008000c00 */
[----:B------:R-:W-:Y:S02]  /*1c70*/  LOP3.LUT R7, R7, 0x600, RZ, 0xc0, !PT ;  /* 0x0000060007077812 */ /* 0x000fe400078ec0ff */
[----:B------:R-:W-:Y:S01]  /*1c80*/  LOP3.LUT R5, R5, 0x102, R6, 0xc8, !PT ;  /* 0x0000010205057812 */ /* 0x000fe200078ec806 */
[----:B------:R-:W3:Y:S01]  /*1c90*/  LDCU UR12, c[0x0][0x3b8] ;  /* 0x00007700ff0c77ac */ /* 0x000ee20008000800 */
[----:B------:R-:W-:Y:S01]  /*1ca0*/  LOP3.LUT R8, R8, 0x440, R3, 0x78, !PT ;  /* 0x0000044008087812 */ /* 0x000fe200078e7803 */
[----:B------:R-:W-:Y:S01]  /*1cb0*/  IMAD R38, R38, 0x4, R7 ;  /* 0x0000000426267824 */ /* 0x000fe200078e0207 */
[----:B------:R-:W-:-:S02]  /*1cc0*/  SHF.R.U32.HI R7, RZ, 0x5, R2 ;  /* 0x00000005ff077819 */ /* 0x000fc40000011602 */
[----:B------:R-:W-:Y:S02]  /*1cd0*/  LOP3.LUT R5, R5, R8, RZ, 0xfc, !PT ;  /* 0x0000000805057212 */ /* 0x000fe400078efcff */
[----:B------:R-:W-:Y:S01]  /*1ce0*/  PRMT R8, R14, 0x7632, R8 ;  /* 0x000076320e087816 */ /* 0x000fe20000000008 */
[----:B-1----:R-:W-:Y:S01]  /*1cf0*/  ULEA UR4, UR5, UR4, 0x18 ;  /* 0x0000000405047291 */ /* 0x002fe2000f8ec0ff */
[----:B------:R-:W-:Y:S01]  /*1d00*/  LOP3.LUT R6, R5, 0x20, RZ, 0x3c, !PT ;  /* 0x0000002005067812 */ /* 0x000fe200078e3cff */
[----:B------:R-:W1:Y:S01]  /*1d10*/  LDCU UR5, c[0x0][0x3b4] ;  /* 0x00007680ff0577ac */ /* 0x000e620008000800 */
[----:B------:R-:W-:Y:S02]  /*1d20*/  SGXT.U32 R7, R7, 0x3 ;  /* 0x000000030707781a */ /* 0x000fe40000000000 */
[----:B--2---:R-:W-:Y:S02]  /*1d30*/  ISETP.GE.AND P0, PT, R0, UR10, PT ;  /* 0x0000000a00007c0c */ /* 0x004fe4000bf06270 */
[----:B0-----:R-:W-:-:S02]  /*1d40*/  LOP3.LUT R9, R9, 0xc0, RZ, 0xc0, !PT ;  /* 0x000000c009097812 */ /* 0x001fc400078ec0ff */
[----:B------:R-:W-:Y:S01]  /*1d50*/  STS.U16 [R5+UR4], R12 ;  /* 0x0000000c05007988 */ /* 0x000fe20008000404 */
[----:B------:R-:W-:Y:S02]  /*1d60*/  LOP3.LUT R2, R4, 0x8, R7, 0xfe, !PT ;  /* 0x0000000804027812 */ /* 0x000fe400078efe07 */
[----:B------:R-:W-:Y:S02]  /*1d70*/  SHF.R.U32.HI R3, RZ, 0x1, R9 ;  /* 0x00000001ff037819 */ /* 0x000fe40000011609 */
[C---:B------:R-:W-:Y:S01]  /*1d80*/  ISETP.LT.AND P1, PT, R39.reuse, UR11, !P0 ;  /* 0x0000000b27007c0c */ /* 0x040fe2000c721270 */
[----:B---3--:R-:W-:Y:S01]  /*1d90*/  IMAD R39, R39, UR12, RZ ;  /* 0x0000000c27277c24 */ /* 0x008fe2000f8e02ff */
[----:B------:R-:W-:Y:S02]  /*1da0*/  LOP3.LUT R38, R38, R3, RZ, 0x3c, !PT ;  /* 0x0000000326267212 */ /* 0x000fe400078e3cff */
[----:B------:R-:W-:-:S05]  /*1db0*/  PRMT R3, R12, 0x7632, R3 ;  /* 0x000076320c037816 */ /* 0x000fca0000000003 */
[----:B------:R1:W-:Y:S04]  /*1dc0*/  STS.U16 [R5+UR4+0x80], R3 ;  /* 0x0000800305007988 */ /* 0x0003e80008000404 */
[----:B------:R-:W-:Y:S04]  /*1dd0*/  STS.U16 [R6+UR4+0x200], R14 ;  /* 0x0002000e06007988 */ /* 0x000fe80008000404 */
[----:B------:R0:W-:Y:S01]  /*1de0*/  STS.U16 [R6+UR4+0x280], R8 ;  /* 0x0002800806007988 */ /* 0x0001e20008000404 */
[----:B-1----:R-:W-:Y:S01]  /*1df0*/  IMAD R3, R0, UR5, RZ ;  /* 0x0000000500037c24 */ /* 0x002fe2000f8e02ff */
[C---:B------:R-:W-:Y:S01]  /*1e00*/  LOP3.LUT R0, R4.reuse, 0x10, R7, 0xfe, !PT ;  /* 0x0000001004007812 */ /* 0x040fe200078efe07 */
[----:B------:R-:W-:Y:S01]  /*1e10*/  BAR.SYNC.DEFER_BLOCKING 0x0 ;  /* 0x0000000000007b1d */ /* 0x000fe20000010000 */
[----:B------:R-:W-:Y:S01]  /*1e20*/  LOP3.LUT R4, R4, R7, RZ, 0xfc, !PT ;  /* 0x0000000704047212 */ /* 0x000fe200078efcff */
[----:B------:R-:W-:-:S02]  /*1e30*/  IMAD R7, R2, UR12, RZ ;  /* 0x0000000c02077c24 */ /* 0x000fc4000f8e02ff */
[----:B------:R-:W-:Y:S01]  /*1e40*/  IMAD R10, R0, UR12, RZ ;  /* 0x0000000c000a7c24 */ /* 0x000fe2000f8e02ff */
[C---:B------:R-:W-:Y:S01]  /*1e50*/  ISETP.LT.AND P3, PT, R4.reuse, UR11, !P0 ;  /* 0x0000000b04007c0c */ /* 0x040fe2000c761270 */
[----:B------:R-:W-:Y:S01]  /*1e60*/  IMAD R5, R4, UR12, RZ ;  /* 0x0000000c04057c24 */ /* 0x000fe2000f8e02ff */
[----:B0-----:R-:W-:-:S04]  /*1e70*/  LEA R6, P2, R3, UR8, 0x1 ;  /* 0x0000000803067c11 */ /* 0x001fc8000f8408ff */
[----:B------:R-:W-:Y:S02]  /*1e80*/  LEA.HI.X.SX32 R12, R3, UR9, 0x1, P2 ;  /* 0x00000009030c7c11 */ /* 0x000fe400090f0eff */
[----:B------:R-:W-:Y:S02]  /*1e90*/  ISETP.LT.AND P2, PT, R2, UR11, !P0 ;  /* 0x0000000b02007c0c */ /* 0x000fe4000c741270 */
[-C--:B------:R-:W-:Y:S02]  /*1ea0*/  LEA R2, P4, R5, R6.reuse, 0x1 ;  /* 0x0000000605027211 */ /* 0x080fe400078808ff */
[----:B------:R-:W-:Y:S02]  /*1eb0*/  ISETP.LT.AND P0, PT, R0, UR11, !P0 ;  /* 0x0000000b00007c0c */ /* 0x000fe4000c701270 */
[-C--:B------:R-:W-:Y:S02]  /*1ec0*/  LEA R8, P6, R39, R6.reuse, 0x1 ;  /* 0x0000000627087211 */ /* 0x080fe400078c08ff */
[----:B------:R-:W-:-:S02]  /*1ed0*/  LEA R4, P5, R7, R6, 0x1 ;  /* 0x0000000607047211 */ /* 0x000fc400078a08ff */
[----:B------:R-:W-:Y:S01]  /*1ee0*/  LEA.HI.X.SX32 R3, R5, R12, 0x1, P4 ;  /* 0x0000000c05037211 */ /* 0x000fe200020f0eff */
[----:B------:R-:W0:Y:S01]  /*1ef0*/  LDS R11, [R38+UR4] ;  /* 0x00000004260b7984 */ /* 0x000e220008000800 */
[C---:B------:R-:W-:Y:S02]  /*1f00*/  LEA R6, P4, R10.reuse, R6, 0x1 ;  /* 0x000000060a067211 */ /* 0x040fe400078808ff */
[-C--:B------:R-:W-:Y:S01]  /*1f10*/  LEA.HI.X.SX32 R5, R7, R12.reuse, 0x1, P5 ;  /* 0x0000000c07057211 */ /* 0x080fe200028f0eff */
[----:B------:R-:W1:Y:S01]  /*1f20*/  LDS R13, [R38+UR4+0x100] ;  /* 0x00010004260d7984 */ /* 0x000e620008000800 */
[-C--:B------:R-:W-:Y:S02]  /*1f30*/  LEA.HI.X.SX32 R7, R10, R12.reuse, 0x1, P4 ;  /* 0x0000000c0a077211 */ /* 0x080fe400020f0eff */
[----:B------:R-:W-:Y:S02]  /*1f40*/  LEA.HI.X.SX32 R9, R39, R12, 0x1, P6 ;  /* 0x0000000c27097211 */ /* 0x000fe400030f0eff */
[----:B0-----:R-:W-:Y:S01]  /*1f50*/  PRMT R0, R11, 0x7632, R0 ;  /* 0x000076320b007816 */ /* 0x001fe20000000000 */
[----:B------:R0:W-:Y:S04]  /*1f60*/  @P3 STG.E.U16 desc[UR6][R2.64], R11 ;  /* 0x0000000b02003986 */ /* 0x0001e8000c101506 */
[----:B------:R0:W-:Y:S04]  /*1f70*/  @P2 STG.E.U16 desc[UR6][R4.64], R0 ;  /* 0x0000000004002986 */ /* 0x0001e8000c101506 */
[----:B-1----:R0:W-:Y:S01]  /*1f80*/  @P0 STG.E.U16 desc[UR6][R6.64], R13 ;  /* 0x0000000d06000986 */ /* 0x0021e2000c101506 */
[----:B------:R-:W-:Y:S05]  /*1f90*/  @!P1 EXIT ;  /* 0x000000000000994d */ /* 0x000fea0003800000 */
[----:B0-----:R-:W-:-:S05]  /*1fa0*/  PRMT R4, R13, 0x7632, R4 ;  /* 0x000076320d047816 */ /* 0x001fca0000000004 */
[----:B------:R-:W-:Y:S01]  /*1fb0*/  STG.E.U16 desc[UR6][R8.64], R4 ;  /* 0x0000000408007986 */ /* 0x000fe2000c101506 */
[----:B------:R-:W-:Y:S05]  /*1fc0*/  EXIT ;  /* 0x000000000000794d */ /* 0x000fea0003800000 */
.L_x_2:
[----:B------:R-:W-:-:S00]  /*1fd0*/  BRA `(.L_x_2) ;  /* 0xfffffffc00fc7947 */ /* 0x000fc0000383ffff */
[----:B------:R-:W-:-:S00]  /*1fe0*/  NOP ;  /* 0x0000000000007918 */ /* 0x000fc00000000000 */
        /* <DEDUP_REMOVED lines=9> */
.L_x_3:


//--------------------- .nv.shared.matmul_kernel  --------------------------
	.section	.nv.shared.matmul_kernel,"aw",@nobits
	.sectionflags	@""
	.align	16
	.zero		1024


//--------------------- .nv.shared.reserved.0     --------------------------
	.section	.nv.shared.reserved.0,"aw",@nobits
	.weak		__nv_reservedSMEM_offset_0_alias
	.size		__nv_reservedSMEM_offset_0_alias, 0, 64
	.other		__nv_reservedSMEM_offset_0_alias,@"STO_CUDA_RESERVED_SHARED STV_DEFAULT"
__nv_reservedSMEM_offset_0_alias:
	.zero		0
	.zero		64


//--------------------- .nv.constant0.matmul_kernel --------------------------
	.section	.nv.constant0.matmul_kernel,"a",@progbits
	.sectionflags	@""
	.align	4
.nv.constant0.matmul_kernel:
	.zero		976


//--------------------- SYMBOLS --------------------------

	.type		.nv.reservedSmem.offset0,@object
	.size		.nv.reservedSmem.offset0,0x4
	.type		.nv.reservedSmem.cap,@object
	.size		.nv.reservedSmem.cap,0x4
